//
// Generated by NVIDIA NVVM Compiler
//
// Compiler Build ID: CL-36424714
// Cuda compilation tools, release 13.0, V13.0.88
// Based on NVVM 20.0.0
//

.version 9.0
.target sm_100
.address_size 64

	// .globl	_Z9chebyprodiPdS_S_

.visible .entry _Z9chebyprodiPdS_S_(
	.param .u32 _Z9chebyprodiPdS_S__param_0,
	.param .u64 .ptr .align 1 _Z9chebyprodiPdS_S__param_1,
	.param .u64 .ptr .align 1 _Z9chebyprodiPdS_S__param_2,
	.param .u64 .ptr .align 1 _Z9chebyprodiPdS_S__param_3
)
{
	.reg .pred 	%p<20>;
	.reg .b32 	%r<68>;
	.reg .b64 	%rd<67>;
	.reg .b64 	%fd<237>;

	ld.param.u32 	%r37, [_Z9chebyprodiPdS_S__param_0];
	ld.param.u64 	%rd20, [_Z9chebyprodiPdS_S__param_1];
	ld.param.u64 	%rd21, [_Z9chebyprodiPdS_S__param_2];
	ld.param.u64 	%rd19, [_Z9chebyprodiPdS_S__param_3];
	cvta.to.global.u64 	%rd1, %rd21;
	cvta.to.global.u64 	%rd2, %rd20;
	mov.u32 	%r38, %ctaid.x;
	mov.u32 	%r39, %ntid.x;
	mov.u32 	%r40, %tid.x;
	mad.lo.s32 	%r1, %r38, %r39, %r40;
	setp.le.s32 	%p1, %r37, %r1;
	@%p1 bra 	$L__BB0_28;
	setp.lt.s32 	%p2, %r1, 0;
	mov.f64 	%fd227, 0d0000000000000000;
	@%p2 bra 	$L__BB0_14;
	add.s32 	%r2, %r1, 1;
	and.b32  	%r3, %r2, 15;
	setp.lt.u32 	%p3, %r1, 15;
	mov.f64 	%fd227, 0d0000000000000000;
	mov.b32 	%r56, 0;
	@%p3 bra 	$L__BB0_5;
	and.b32  	%r56, %r2, 2147483632;
	neg.s32 	%r60, %r56;
	add.s64 	%rd64, %rd2, 64;
	mul.wide.s32 	%rd22, %r1, 8;
	add.s64 	%rd23, %rd22, %rd1;
	add.s64 	%rd4, %rd23, -56;
	mov.f64 	%fd227, 0d0000000000000000;
	mov.b32 	%r61, 0;
$L__BB0_4:
	.pragma "nounroll";
	mul.wide.s32 	%rd24, %r61, 8;
	sub.s64 	%rd25, %rd4, %rd24;
	ld.global.nc.f64 	%fd30, [%rd64+-64];
	ld.global.nc.f64 	%fd31, [%rd25+56];
	fma.rn.f64 	%fd32, %fd30, %fd31, %fd227;
	ld.global.nc.f64 	%fd33, [%rd64+-56];
	ld.global.nc.f64 	%fd34, [%rd25+48];
	fma.rn.f64 	%fd35, %fd33, %fd34, %fd32;
	ld.global.nc.f64 	%fd36, [%rd64+-48];
	ld.global.nc.f64 	%fd37, [%rd25+40];
	fma.rn.f64 	%fd38, %fd36, %fd37, %fd35;
	ld.global.nc.f64 	%fd39, [%rd64+-40];
	ld.global.nc.f64 	%fd40, [%rd25+32];
	fma.rn.f64 	%fd41, %fd39, %fd40, %fd38;
	ld.global.nc.f64 	%fd42, [%rd64+-32];
	ld.global.nc.f64 	%fd43, [%rd25+24];
	fma.rn.f64 	%fd44, %fd42, %fd43, %fd41;
	ld.global.nc.f64 	%fd45, [%rd64+-24];
	ld.global.nc.f64 	%fd46, [%rd25+16];
	fma.rn.f64 	%fd47, %fd45, %fd46, %fd44;
	ld.global.nc.f64 	%fd48, [%rd64+-16];
	ld.global.nc.f64 	%fd49, [%rd25+8];
	fma.rn.f64 	%fd50, %fd48, %fd49, %fd47;
	ld.global.nc.f64 	%fd51, [%rd64+-8];
	ld.global.nc.f64 	%fd52, [%rd25];
	fma.rn.f64 	%fd53, %fd51, %fd52, %fd50;
	ld.global.nc.f64 	%fd54, [%rd64];
	ld.global.nc.f64 	%fd55, [%rd25+-8];
	fma.rn.f64 	%fd56, %fd54, %fd55, %fd53;
	ld.global.nc.f64 	%fd57, [%rd64+8];
	ld.global.nc.f64 	%fd58, [%rd25+-16];
	fma.rn.f64 	%fd59, %fd57, %fd58, %fd56;
	ld.global.nc.f64 	%fd60, [%rd64+16];
	ld.global.nc.f64 	%fd61, [%rd25+-24];
	fma.rn.f64 	%fd62, %fd60, %fd61, %fd59;
	ld.global.nc.f64 	%fd63, [%rd64+24];
	ld.global.nc.f64 	%fd64, [%rd25+-32];
	fma.rn.f64 	%fd65, %fd63, %fd64, %fd62;
	ld.global.nc.f64 	%fd66, [%rd64+32];
	ld.global.nc.f64 	%fd67, [%rd25+-40];
	fma.rn.f64 	%fd68, %fd66, %fd67, %fd65;
	ld.global.nc.f64 	%fd69, [%rd64+40];
	ld.global.nc.f64 	%fd70, [%rd25+-48];
	fma.rn.f64 	%fd71, %fd69, %fd70, %fd68;
	ld.global.nc.f64 	%fd72, [%rd64+48];
	ld.global.nc.f64 	%fd73, [%rd25+-56];
	fma.rn.f64 	%fd74, %fd72, %fd73, %fd71;
	ld.global.nc.f64 	%fd75, [%rd64+56];
	ld.global.nc.f64 	%fd76, [%rd25+-64];
	fma.rn.f64 	%fd227, %fd75, %fd76, %fd74;
	add.s32 	%r61, %r61, 16;
	add.s32 	%r60, %r60, 16;
	add.s64 	%rd64, %rd64, 128;
	setp.eq.s32 	%p4, %r60, 0;
	@%p4 bra 	$L__BB0_5;
	bra.uni 	$L__BB0_4;
$L__BB0_5:
	setp.eq.s32 	%p5, %r3, 0;
	@%p5 bra 	$L__BB0_14;
	and.b32  	%r7, %r2, 7;
	setp.lt.u32 	%p6, %r3, 8;
	@%p6 bra 	$L__BB0_8;
	mul.wide.u32 	%rd26, %r56, 8;
	add.s64 	%rd27, %rd2, %rd26;
	ld.global.nc.f64 	%fd78, [%rd27];
	sub.s32 	%r43, %r1, %r56;
	mul.wide.s32 	%rd28, %r43, 8;
	add.s64 	%rd29, %rd1, %rd28;
	ld.global.nc.f64 	%fd79, [%rd29];
	fma.rn.f64 	%fd80, %fd78, %fd79, %fd227;
	ld.global.nc.f64 	%fd81, [%rd27+8];
	ld.global.nc.f64 	%fd82, [%rd29+-8];
	fma.rn.f64 	%fd83, %fd81, %fd82, %fd80;
	ld.global.nc.f64 	%fd84, [%rd27+16];
	ld.global.nc.f64 	%fd85, [%rd29+-16];
	fma.rn.f64 	%fd86, %fd84, %fd85, %fd83;
	ld.global.nc.f64 	%fd87, [%rd27+24];
	ld.global.nc.f64 	%fd88, [%rd29+-24];
	fma.rn.f64 	%fd89, %fd87, %fd88, %fd86;
	ld.global.nc.f64 	%fd90, [%rd27+32];
	ld.global.nc.f64 	%fd91, [%rd29+-32];
	fma.rn.f64 	%fd92, %fd90, %fd91, %fd89;
	ld.global.nc.f64 	%fd93, [%rd27+40];
	ld.global.nc.f64 	%fd94, [%rd29+-40];
	fma.rn.f64 	%fd95, %fd93, %fd94, %fd92;
	ld.global.nc.f64 	%fd96, [%rd27+48];
	ld.global.nc.f64 	%fd97, [%rd29+-48];
	fma.rn.f64 	%fd98, %fd96, %fd97, %fd95;
	ld.global.nc.f64 	%fd99, [%rd27+56];
	ld.global.nc.f64 	%fd100, [%rd29+-56];
	fma.rn.f64 	%fd227, %fd99, %fd100, %fd98;
	add.s32 	%r56, %r56, 8;
$L__BB0_8:
	setp.eq.s32 	%p7, %r7, 0;
	@%p7 bra 	$L__BB0_14;
	and.b32  	%r10, %r2, 3;
	setp.lt.u32 	%p8, %r7, 4;
	@%p8 bra 	$L__BB0_11;
	mul.wide.u32 	%rd30, %r56, 8;
	add.s64 	%rd31, %rd2, %rd30;
	ld.global.nc.f64 	%fd102, [%rd31];
	sub.s32 	%r44, %r1, %r56;
	mul.wide.s32 	%rd32, %r44, 8;
	add.s64 	%rd33, %rd1, %rd32;
	ld.global.nc.f64 	%fd103, [%rd33];
	fma.rn.f64 	%fd104, %fd102, %fd103, %fd227;
	ld.global.nc.f64 	%fd105, [%rd31+8];
	ld.global.nc.f64 	%fd106, [%rd33+-8];
	fma.rn.f64 	%fd107, %fd105, %fd106, %fd104;
	ld.global.nc.f64 	%fd108, [%rd31+16];
	ld.global.nc.f64 	%fd109, [%rd33+-16];
	fma.rn.f64 	%fd110, %fd108, %fd109, %fd107;
	ld.global.nc.f64 	%fd111, [%rd31+24];
	ld.global.nc.f64 	%fd112, [%rd33+-24];
	fma.rn.f64 	%fd227, %fd111, %fd112, %fd110;
	add.s32 	%r56, %r56, 4;
$L__BB0_11:
	setp.eq.s32 	%p9, %r10, 0;
	@%p9 bra 	$L__BB0_14;
	mul.wide.s32 	%rd34, %r1, 8;
	mul.wide.u32 	%rd35, %r56, 8;
	sub.s64 	%rd36, %rd34, %rd35;
	add.s64 	%rd63, %rd1, %rd36;
	add.s64 	%rd62, %rd2, %rd35;
	neg.s32 	%r59, %r10;
$L__BB0_13:
	.pragma "nounroll";
	ld.global.nc.f64 	%fd113, [%rd62];
	ld.global.nc.f64 	%fd114, [%rd63];
	fma.rn.f64 	%fd227, %fd113, %fd114, %fd227;
	add.s64 	%rd63, %rd63, -8;
	add.s64 	%rd62, %rd62, 8;
	add.s32 	%r59, %r59, 1;
	setp.ne.s32 	%p10, %r59, 0;
	@%p10 bra 	$L__BB0_13;
$L__BB0_14:
	sub.s32 	%r45, %r37, %r1;
	setp.lt.s32 	%p11, %r45, 2;
	@%p11 bra 	$L__BB0_27;
	not.b32 	%r47, %r1;
	add.s32 	%r16, %r37, %r47;
	add.s32 	%r49, %r45, -2;
	and.b32  	%r17, %r16, 7;
	setp.lt.u32 	%p12, %r49, 7;
	mov.b32 	%r66, 1;
	@%p12 bra 	$L__BB0_19;
	and.b32  	%r51, %r16, -8;
	neg.s32 	%r64, %r51;
	add.s64 	%rd66, %rd2, 64;
	add.s64 	%rd12, %rd1, 32;
	add.s32 	%r62, %r1, 1;
	mov.b32 	%r63, 0;
	mul.wide.s32 	%rd39, %r1, 8;
	mov.u64 	%rd65, %rd12;
$L__BB0_17:
	.pragma "nounroll";
	mul.wide.s32 	%rd37, %r62, 8;
	add.s64 	%rd38, %rd12, %rd37;
	ld.global.nc.f64 	%fd116, [%rd66+-56];
	ld.global.nc.f64 	%fd117, [%rd38+-32];
	add.s64 	%rd40, %rd66, %rd39;
	ld.global.nc.f64 	%fd118, [%rd40+-56];
	ld.global.nc.f64 	%fd119, [%rd65+-24];
	mul.f64 	%fd120, %fd118, %fd119;
	fma.rn.f64 	%fd121, %fd116, %fd117, %fd120;
	add.f64 	%fd122, %fd227, %fd121;
	ld.global.nc.f64 	%fd123, [%rd66+-48];
	ld.global.nc.f64 	%fd124, [%rd38+-24];
	ld.global.nc.f64 	%fd125, [%rd40+-48];
	ld.global.nc.f64 	%fd126, [%rd65+-16];
	mul.f64 	%fd127, %fd125, %fd126;
	fma.rn.f64 	%fd128, %fd123, %fd124, %fd127;
	add.f64 	%fd129, %fd122, %fd128;
	ld.global.nc.f64 	%fd130, [%rd66+-40];
	ld.global.nc.f64 	%fd131, [%rd38+-16];
	ld.global.nc.f64 	%fd132, [%rd40+-40];
	ld.global.nc.f64 	%fd133, [%rd65+-8];
	mul.f64 	%fd134, %fd132, %fd133;
	fma.rn.f64 	%fd135, %fd130, %fd131, %fd134;
	add.f64 	%fd136, %fd129, %fd135;
	ld.global.nc.f64 	%fd137, [%rd66+-32];
	ld.global.nc.f64 	%fd138, [%rd38+-8];
	ld.global.nc.f64 	%fd139, [%rd40+-32];
	ld.global.nc.f64 	%fd140, [%rd65];
	mul.f64 	%fd141, %fd139, %fd140;
	fma.rn.f64 	%fd142, %fd137, %fd138, %fd141;
	add.f64 	%fd143, %fd136, %fd142;
	ld.global.nc.f64 	%fd144, [%rd66+-24];
	ld.global.nc.f64 	%fd145, [%rd38];
	ld.global.nc.f64 	%fd146, [%rd40+-24];
	ld.global.nc.f64 	%fd147, [%rd65+8];
	mul.f64 	%fd148, %fd146, %fd147;
	fma.rn.f64 	%fd149, %fd144, %fd145, %fd148;
	add.f64 	%fd150, %fd143, %fd149;
	ld.global.nc.f64 	%fd151, [%rd66+-16];
	ld.global.nc.f64 	%fd152, [%rd38+8];
	ld.global.nc.f64 	%fd153, [%rd40+-16];
	ld.global.nc.f64 	%fd154, [%rd65+16];
	mul.f64 	%fd155, %fd153, %fd154;
	fma.rn.f64 	%fd156, %fd151, %fd152, %fd155;
	add.f64 	%fd157, %fd150, %fd156;
	ld.global.nc.f64 	%fd158, [%rd66+-8];
	ld.global.nc.f64 	%fd159, [%rd38+16];
	ld.global.nc.f64 	%fd160, [%rd40+-8];
	ld.global.nc.f64 	%fd161, [%rd65+24];
	mul.f64 	%fd162, %fd160, %fd161;
	fma.rn.f64 	%fd163, %fd158, %fd159, %fd162;
	add.f64 	%fd164, %fd157, %fd163;
	ld.global.nc.f64 	%fd165, [%rd66];
	ld.global.nc.f64 	%fd166, [%rd38+24];
	ld.global.nc.f64 	%fd167, [%rd40];
	ld.global.nc.f64 	%fd168, [%rd65+32];
	mul.f64 	%fd169, %fd167, %fd168;
	fma.rn.f64 	%fd170, %fd165, %fd166, %fd169;
	add.f64 	%fd227, %fd164, %fd170;
	add.s32 	%r64, %r64, 8;
	add.s32 	%r63, %r63, 8;
	add.s64 	%rd66, %rd66, 64;
	add.s64 	%rd65, %rd65, 64;
	add.s32 	%r62, %r62, 8;
	setp.ne.s32 	%p13, %r64, 0;
	@%p13 bra 	$L__BB0_17;
	add.s32 	%r66, %r63, 1;
$L__BB0_19:
	setp.eq.s32 	%p14, %r17, 0;
	@%p14 bra 	$L__BB0_27;
	and.b32  	%r32, %r16, 3;
	setp.lt.u32 	%p15, %r17, 4;
	@%p15 bra 	$L__BB0_22;
	mul.wide.u32 	%rd41, %r66, 8;
	add.s64 	%rd42, %rd2, %rd41;
	ld.global.nc.f64 	%fd172, [%rd42];
	add.s32 	%r52, %r66, %r1;
	mul.wide.s32 	%rd43, %r52, 8;
	add.s64 	%rd44, %rd1, %rd43;
	ld.global.nc.f64 	%fd173, [%rd44];
	add.s64 	%rd45, %rd2, %rd43;
	ld.global.nc.f64 	%fd174, [%rd45];
	add.s64 	%rd46, %rd1, %rd41;
	ld.global.nc.f64 	%fd175, [%rd46];
	mul.f64 	%fd176, %fd174, %fd175;
	fma.rn.f64 	%fd177, %fd172, %fd173, %fd176;
	add.f64 	%fd178, %fd227, %fd177;
	ld.global.nc.f64 	%fd179, [%rd42+8];
	ld.global.nc.f64 	%fd180, [%rd44+8];
	ld.global.nc.f64 	%fd181, [%rd45+8];
	ld.global.nc.f64 	%fd182, [%rd46+8];
	mul.f64 	%fd183, %fd181, %fd182;
	fma.rn.f64 	%fd184, %fd179, %fd180, %fd183;
	add.f64 	%fd185, %fd178, %fd184;
	ld.global.nc.f64 	%fd186, [%rd42+16];
	ld.global.nc.f64 	%fd187, [%rd44+16];
	ld.global.nc.f64 	%fd188, [%rd45+16];
	ld.global.nc.f64 	%fd189, [%rd46+16];
	mul.f64 	%fd190, %fd188, %fd189;
	fma.rn.f64 	%fd191, %fd186, %fd187, %fd190;
	add.f64 	%fd192, %fd185, %fd191;
	ld.global.nc.f64 	%fd193, [%rd42+24];
	ld.global.nc.f64 	%fd194, [%rd44+24];
	ld.global.nc.f64 	%fd195, [%rd45+24];
	ld.global.nc.f64 	%fd196, [%rd46+24];
	mul.f64 	%fd197, %fd195, %fd196;
	fma.rn.f64 	%fd198, %fd193, %fd194, %fd197;
	add.f64 	%fd227, %fd192, %fd198;
	add.s32 	%r66, %r66, 4;
$L__BB0_22:
	setp.eq.s32 	%p16, %r32, 0;
	@%p16 bra 	$L__BB0_27;
	setp.eq.s32 	%p17, %r32, 1;
	@%p17 bra 	$L__BB0_25;
	mul.wide.u32 	%rd47, %r66, 8;
	add.s64 	%rd48, %rd2, %rd47;
	ld.global.nc.f64 	%fd200, [%rd48];
	add.s32 	%r53, %r66, %r1;
	mul.wide.s32 	%rd49, %r53, 8;
	add.s64 	%rd50, %rd1, %rd49;
	ld.global.nc.f64 	%fd201, [%rd50];
	add.s64 	%rd51, %rd2, %rd49;
	ld.global.nc.f64 	%fd202, [%rd51];
	add.s64 	%rd52, %rd1, %rd47;
	ld.global.nc.f64 	%fd203, [%rd52];
	mul.f64 	%fd204, %fd202, %fd203;
	fma.rn.f64 	%fd205, %fd200, %fd201, %fd204;
	add.f64 	%fd206, %fd227, %fd205;
	ld.global.nc.f64 	%fd207, [%rd48+8];
	ld.global.nc.f64 	%fd208, [%rd50+8];
	ld.global.nc.f64 	%fd209, [%rd51+8];
	ld.global.nc.f64 	%fd210, [%rd52+8];
	mul.f64 	%fd211, %fd209, %fd210;
	fma.rn.f64 	%fd212, %fd207, %fd208, %fd211;
	add.f64 	%fd227, %fd206, %fd212;
	add.s32 	%r66, %r66, 2;
$L__BB0_25:
	and.b32  	%r54, %r16, 1;
	setp.eq.b32 	%p18, %r54, 1;
	not.pred 	%p19, %p18;
	@%p19 bra 	$L__BB0_27;
	mul.wide.u32 	%rd53, %r66, 8;
	add.s64 	%rd54, %rd2, %rd53;
	ld.global.nc.f64 	%fd213, [%rd54];
	add.s32 	%r55, %r66, %r1;
	mul.wide.s32 	%rd55, %r55, 8;
	add.s64 	%rd56, %rd1, %rd55;
	ld.global.nc.f64 	%fd214, [%rd56];
	add.s64 	%rd57, %rd2, %rd55;
	ld.global.nc.f64 	%fd215, [%rd57];
	add.s64 	%rd58, %rd1, %rd53;
	ld.global.nc.f64 	%fd216, [%rd58];
	mul.f64 	%fd217, %fd215, %fd216;
	fma.rn.f64 	%fd218, %fd213, %fd214, %fd217;
	add.f64 	%fd227, %fd227, %fd218;
$L__BB0_27:
	mul.f64 	%fd219, %fd227, 0d3FE0000000000000;
	cvta.to.global.u64 	%rd59, %rd19;
	mul.wide.s32 	%rd60, %r1, 8;
	add.s64 	%rd61, %rd59, %rd60;
	st.global.f64 	[%rd61], %fd219;
$L__BB0_28:
	ret;

}
	// .globl	_Z13chebyprod_impiPKdS0_Pd
.visible .entry _Z13chebyprod_impiPKdS0_Pd(
	.param .u32 _Z13chebyprod_impiPKdS0_Pd_param_0,
	.param .u64 .ptr .align 1 _Z13chebyprod_impiPKdS0_Pd_param_1,
	.param .u64 .ptr .align 1 _Z13chebyprod_impiPKdS0_Pd_param_2,
	.param .u64 .ptr .align 1 _Z13chebyprod_impiPKdS0_Pd_param_3
)
{
	.reg .pred 	%p<48>;
	.reg .b32 	%r<68>;
	.reg .b64 	%rd<56>;
	.reg .b64 	%fd<141>;

	ld.param.u32 	%r25, [_Z13chebyprod_impiPKdS0_Pd_param_0];
	ld.param.u64 	%rd9, [_Z13chebyprod_impiPKdS0_Pd_param_1];
	ld.param.u64 	%rd10, [_Z13chebyprod_impiPKdS0_Pd_param_2];
	cvta.to.global.u64 	%rd1, %rd10;
	cvta.to.global.u64 	%rd2, %rd9;
	mov.u32 	%r1, %ctaid.x;
	setp.le.s32 	%p1, %r25, %r1;
	@%p1 bra 	$L__BB1_53;
	sub.s32 	%r2, %r25, %r1;
	max.s32 	%r26, %r1, %r2;
	add.s32 	%r27, %r26, 1;
	shr.u32 	%r28, %r27, 5;
	and.b32  	%r29, %r27, 31;
	setp.ne.s32 	%p2, %r29, 0;
	selp.u32 	%r30, 1, 0, %p2;
	add.s32 	%r3, %r28, %r30;
	mov.u32 	%r4, %tid.x;
	setp.eq.s32 	%p3, %r3, 0;
	mov.f64 	%fd129, 0d0000000000000000;
	@%p3 bra 	$L__BB1_51;
	setp.lt.u32 	%p4, %r3, 4;
	mov.f64 	%fd129, 0d0000000000000000;
	mov.u32 	%r63, %r4;
	@%p4 bra 	$L__BB1_29;
	sub.s32 	%r31, %r1, %r4;
	add.s32 	%r66, %r31, -32;
	add.s32 	%r65, %r4, %r1;
	and.b32  	%r32, %r3, 134217724;
	neg.s32 	%r64, %r32;
	mov.f64 	%fd129, 0d0000000000000000;
	mul.wide.u32 	%rd20, %r1, 8;
	mov.u32 	%r67, %r4;
$L__BB1_4:
	.pragma "nounroll";
	setp.ge.s32 	%p5, %r67, %r25;
	mul.wide.u32 	%rd11, %r67, 8;
	add.s64 	%rd5, %rd2, %rd11;
	@%p5 bra 	$L__BB1_6;
	ld.global.nc.f64 	%fd128, [%rd5];
$L__BB1_6:
	setp.gt.u32 	%p6, %r67, %r1;
	@%p6 bra 	$L__BB1_8;
	add.s32 	%r33, %r66, 32;
	mul.wide.u32 	%rd12, %r33, 8;
	add.s64 	%rd13, %rd1, %rd12;
	ld.global.nc.f64 	%fd58, [%rd13];
	fma.rn.f64 	%fd129, %fd128, %fd58, %fd129;
$L__BB1_8:
	setp.eq.s32 	%p7, %r67, 0;
	setp.ge.s32 	%p8, %r67, %r2;
	add.s64 	%rd6, %rd1, %rd11;
	or.pred  	%p9, %p7, %p8;
	@%p9 bra 	$L__BB1_10;
	mul.wide.u32 	%rd15, %r65, 8;
	add.s64 	%rd16, %rd1, %rd15;
	ld.global.nc.f64 	%fd59, [%rd16];
	add.s64 	%rd17, %rd2, %rd15;
	ld.global.nc.f64 	%fd60, [%rd17];
	ld.global.nc.f64 	%fd61, [%rd6];
	mul.f64 	%fd62, %fd60, %fd61;
	fma.rn.f64 	%fd63, %fd128, %fd59, %fd62;
	add.f64 	%fd129, %fd129, %fd63;
$L__BB1_10:
	add.s32 	%r17, %r67, 32;
	setp.ge.s32 	%p10, %r17, %r25;
	@%p10 bra 	$L__BB1_12;
	ld.global.nc.f64 	%fd128, [%rd5+256];
$L__BB1_12:
	setp.gt.u32 	%p11, %r17, %r1;
	@%p11 bra 	$L__BB1_14;
	mul.wide.u32 	%rd18, %r66, 8;
	add.s64 	%rd19, %rd1, %rd18;
	ld.global.nc.f64 	%fd64, [%rd19];
	fma.rn.f64 	%fd129, %fd128, %fd64, %fd129;
$L__BB1_14:
	setp.ge.s32 	%p12, %r17, %r2;
	add.s64 	%rd7, %rd5, %rd20;
	@%p12 bra 	$L__BB1_16;
	add.s64 	%rd22, %rd6, %rd20;
	ld.global.nc.f64 	%fd65, [%rd22+256];
	ld.global.nc.f64 	%fd66, [%rd7+256];
	ld.global.nc.f64 	%fd67, [%rd6+256];
	mul.f64 	%fd68, %fd66, %fd67;
	fma.rn.f64 	%fd69, %fd128, %fd65, %fd68;
	add.f64 	%fd129, %fd129, %fd69;
$L__BB1_16:
	add.s32 	%r18, %r17, 32;
	setp.ge.s32 	%p13, %r18, %r25;
	@%p13 bra 	$L__BB1_18;
	ld.global.nc.f64 	%fd128, [%rd5+512];
$L__BB1_18:
	setp.gt.u32 	%p14, %r18, %r1;
	@%p14 bra 	$L__BB1_20;
	add.s32 	%r34, %r66, -32;
	mul.wide.u32 	%rd23, %r34, 8;
	add.s64 	%rd24, %rd1, %rd23;
	ld.global.nc.f64 	%fd70, [%rd24];
	fma.rn.f64 	%fd129, %fd128, %fd70, %fd129;
$L__BB1_20:
	setp.ge.s32 	%p15, %r18, %r2;
	@%p15 bra 	$L__BB1_22;
	add.s64 	%rd26, %rd6, %rd20;
	ld.global.nc.f64 	%fd71, [%rd26+512];
	ld.global.nc.f64 	%fd72, [%rd7+512];
	ld.global.nc.f64 	%fd73, [%rd6+512];
	mul.f64 	%fd74, %fd72, %fd73;
	fma.rn.f64 	%fd75, %fd128, %fd71, %fd74;
	add.f64 	%fd129, %fd129, %fd75;
$L__BB1_22:
	add.s32 	%r19, %r18, 32;
	setp.ge.s32 	%p16, %r19, %r25;
	@%p16 bra 	$L__BB1_24;
	ld.global.nc.f64 	%fd128, [%rd5+768];
$L__BB1_24:
	setp.gt.u32 	%p17, %r19, %r1;
	@%p17 bra 	$L__BB1_26;
	add.s32 	%r35, %r66, -64;
	mul.wide.u32 	%rd27, %r35, 8;
	add.s64 	%rd28, %rd1, %rd27;
	ld.global.nc.f64 	%fd76, [%rd28];
	fma.rn.f64 	%fd129, %fd128, %fd76, %fd129;
$L__BB1_26:
	setp.ge.s32 	%p18, %r19, %r2;
	@%p18 bra 	$L__BB1_28;
	add.s64 	%rd30, %rd6, %rd20;
	ld.global.nc.f64 	%fd77, [%rd30+768];
	ld.global.nc.f64 	%fd78, [%rd7+768];
	ld.global.nc.f64 	%fd79, [%rd6+768];
	mul.f64 	%fd80, %fd78, %fd79;
	fma.rn.f64 	%fd81, %fd128, %fd77, %fd80;
	add.f64 	%fd129, %fd129, %fd81;
$L__BB1_28:
	add.s32 	%r63, %r67, 128;
	add.s32 	%r66, %r66, -128;
	add.s32 	%r65, %r65, 128;
	add.s32 	%r64, %r64, 4;
	setp.eq.s32 	%p19, %r64, 0;
	add.s32 	%r67, %r19, 32;
	@%p19 bra 	$L__BB1_29;
	bra.uni 	$L__BB1_4;
$L__BB1_29:
	and.b32  	%r9, %r3, 3;
	setp.eq.s32 	%p20, %r9, 0;
	@%p20 bra 	$L__BB1_51;
	setp.eq.s32 	%p21, %r9, 1;
	@%p21 bra 	$L__BB1_44;
	setp.ge.s32 	%p22, %r63, %r25;
	mul.wide.u32 	%rd31, %r63, 8;
	add.s64 	%rd3, %rd2, %rd31;
	@%p22 bra 	$L__BB1_33;
	ld.global.nc.f64 	%fd128, [%rd3];
$L__BB1_33:
	setp.lt.u32 	%p23, %r1, %r63;
	@%p23 bra 	$L__BB1_35;
	sub.s32 	%r36, %r1, %r63;
	mul.wide.u32 	%rd32, %r36, 8;
	add.s64 	%rd33, %rd1, %rd32;
	ld.global.nc.f64 	%fd83, [%rd33];
	fma.rn.f64 	%fd129, %fd128, %fd83, %fd129;
$L__BB1_35:
	setp.eq.s32 	%p24, %r63, 0;
	setp.ge.s32 	%p25, %r63, %r2;
	add.s64 	%rd4, %rd1, %rd31;
	or.pred  	%p26, %p24, %p25;
	@%p26 bra 	$L__BB1_37;
	add.s32 	%r37, %r63, %r1;
	mul.wide.u32 	%rd35, %r37, 8;
	add.s64 	%rd36, %rd1, %rd35;
	ld.global.nc.f64 	%fd84, [%rd36];
	add.s64 	%rd37, %rd2, %rd35;
	ld.global.nc.f64 	%fd85, [%rd37];
	ld.global.nc.f64 	%fd86, [%rd4];
	mul.f64 	%fd87, %fd85, %fd86;
	fma.rn.f64 	%fd88, %fd128, %fd84, %fd87;
	add.f64 	%fd129, %fd129, %fd88;
$L__BB1_37:
	add.s32 	%r10, %r63, 32;
	setp.ge.s32 	%p27, %r10, %r25;
	@%p27 bra 	$L__BB1_39;
	ld.global.nc.f64 	%fd128, [%rd3+256];
$L__BB1_39:
	setp.lt.u32 	%p28, %r1, %r10;
	@%p28 bra 	$L__BB1_41;
	sub.s32 	%r38, %r1, %r10;
	mul.wide.u32 	%rd38, %r38, 8;
	add.s64 	%rd39, %rd1, %rd38;
	ld.global.nc.f64 	%fd89, [%rd39];
	fma.rn.f64 	%fd129, %fd128, %fd89, %fd129;
$L__BB1_41:
	setp.ge.s32 	%p29, %r10, %r2;
	@%p29 bra 	$L__BB1_43;
	mul.wide.u32 	%rd40, %r1, 8;
	add.s64 	%rd41, %rd4, %rd40;
	ld.global.nc.f64 	%fd90, [%rd41+256];
	add.s64 	%rd42, %rd3, %rd40;
	ld.global.nc.f64 	%fd91, [%rd42+256];
	ld.global.nc.f64 	%fd92, [%rd4+256];
	mul.f64 	%fd93, %fd91, %fd92;
	fma.rn.f64 	%fd94, %fd128, %fd90, %fd93;
	add.f64 	%fd129, %fd129, %fd94;
$L__BB1_43:
	add.s32 	%r63, %r63, 64;
$L__BB1_44:
	and.b32  	%r39, %r3, 1;
	setp.eq.b32 	%p30, %r39, 1;
	not.pred 	%p31, %p30;
	@%p31 bra 	$L__BB1_51;
	setp.ge.s32 	%p32, %r63, %r25;
	@%p32 bra 	$L__BB1_47;
	mul.wide.u32 	%rd43, %r63, 8;
	add.s64 	%rd44, %rd2, %rd43;
	ld.global.nc.f64 	%fd128, [%rd44];
$L__BB1_47:
	setp.lt.u32 	%p33, %r1, %r63;
	@%p33 bra 	$L__BB1_49;
	sub.s32 	%r40, %r1, %r63;
	mul.wide.u32 	%rd45, %r40, 8;
	add.s64 	%rd46, %rd1, %rd45;
	ld.global.nc.f64 	%fd95, [%rd46];
	fma.rn.f64 	%fd129, %fd128, %fd95, %fd129;
$L__BB1_49:
	setp.eq.s32 	%p34, %r63, 0;
	setp.ge.s32 	%p35, %r63, %r2;
	or.pred  	%p36, %p34, %p35;
	@%p36 bra 	$L__BB1_51;
	add.s32 	%r41, %r63, %r1;
	mul.wide.u32 	%rd47, %r41, 8;
	add.s64 	%rd48, %rd1, %rd47;
	ld.global.nc.f64 	%fd96, [%rd48];
	add.s64 	%rd49, %rd2, %rd47;
	ld.global.nc.f64 	%fd97, [%rd49];
	mul.wide.u32 	%rd50, %r63, 8;
	add.s64 	%rd51, %rd1, %rd50;
	ld.global.nc.f64 	%fd98, [%rd51];
	mul.f64 	%fd99, %fd97, %fd98;
	fma.rn.f64 	%fd100, %fd128, %fd96, %fd99;
	add.f64 	%fd129, %fd129, %fd100;
$L__BB1_51:
	// begin inline asm
	mov.b64 {%r42,%r43}, %fd129;
	// end inline asm
	shfl.sync.down.b32	%r45|%p37, %r43, 16, 31, -1;
	shfl.sync.down.b32	%r44|%p38, %r42, 16, 31, -1;
	// begin inline asm
	mov.b64 %fd102, {%r44,%r45};
	// end inline asm
	add.f64 	%fd103, %fd129, %fd102;
	// begin inline asm
	mov.b64 {%r46,%r47}, %fd103;
	// end inline asm
	shfl.sync.down.b32	%r49|%p39, %r47, 8, 31, -1;
	shfl.sync.down.b32	%r48|%p40, %r46, 8, 31, -1;
	// begin inline asm
	mov.b64 %fd104, {%r48,%r49};
	// end inline asm
	add.f64 	%fd105, %fd103, %fd104;
	// begin inline asm
	mov.b64 {%r50,%r51}, %fd105;
	// end inline asm
	shfl.sync.down.b32	%r53|%p41, %r51, 4, 31, -1;
	shfl.sync.down.b32	%r52|%p42, %r50, 4, 31, -1;
	// begin inline asm
	mov.b64 %fd106, {%r52,%r53};
	// end inline asm
	add.f64 	%fd107, %fd105, %fd106;
	// begin inline asm
	mov.b64 {%r54,%r55}, %fd107;
	// end inline asm
	shfl.sync.down.b32	%r57|%p43, %r55, 2, 31, -1;
	shfl.sync.down.b32	%r56|%p44, %r54, 2, 31, -1;
	// begin inline asm
	mov.b64 %fd108, {%r56,%r57};
	// end inline asm
	add.f64 	%fd109, %fd107, %fd108;
	// begin inline asm
	mov.b64 {%r58,%r59}, %fd109;
	// end inline asm
	shfl.sync.down.b32	%r61|%p45, %r59, 1, 31, -1;
	shfl.sync.down.b32	%r60|%p46, %r58, 1, 31, -1;
	// begin inline asm
	mov.b64 %fd110, {%r60,%r61};
	// end inline asm
	add.f64 	%fd51, %fd109, %fd110;
	setp.ne.s32 	%p47, %r4, 0;
	@%p47 bra 	$L__BB1_53;
	ld.param.u64 	%rd55, [_Z13chebyprod_impiPKdS0_Pd_param_3];
	mul.f64 	%fd111, %fd51, 0d3FE0000000000000;
	cvta.to.global.u64 	%rd52, %rd55;
	mul.wide.u32 	%rd53, %r1, 8;
	add.s64 	%rd54, %rd52, %rd53;
	st.global.f64 	[%rd54], %fd111;
$L__BB1_53:
	ret;

}


// ===== COMPILED SASS (sm_100) =====

	.target	sm_100

	.elftype	@"ET_EXEC"


//--------------------- .note.nv.tkinfo           --------------------------
	.section	.note.nv.tkinfo,"",@"SHT_NOTE"
	.sectionflags	@"SHF_NOTE_NV_TKINFO"
	.tkinfo
        /*0018*/ 	.word	0x00000002
        /*0030*/ 	.string	""
        /*0030*/ 	.string	"ptxas"
        /*0030*/ 	.string	"Cuda compilation tools, release 13.0, V13.0.88"
        /*0030*/ 	.string	"Build cuda_13.0.r13.0/compiler.36424714_0"
        /*0030*/ 	.string	"-arch sm_100 -m 64 "



//--------------------- .note.nv.cuinfo           --------------------------
	.section	.note.nv.cuinfo,"",@"SHT_NOTE"
	.sectionflags	@"SHF_NOTE_NV_CUINFO"
        /*0018*/ 	.short	0x0002
        /*001a*/ 	.short	0x0064
        /*001c*/ 	.short	0x0082
	.zero		2


//--------------------- .nv.info                  --------------------------
	.section	.nv.info,"",@"SHT_CUDA_INFO"
	.align	4


	//----- nvinfo : EIATTR_REGCOUNT
	.align		4
        /*0000*/ 	.byte	0x04, 0x2f
        /*0002*/ 	.short	(.L_1 - .L_0)
	.align		4
.L_0:
        /*0004*/ 	.word	index@(_Z9chebyprodiPdS_S_)
        /*0008*/ 	.word	0x00000020


	//----- nvinfo : EIATTR_FRAME_SIZE
	.align		4
.L_1:
        /*000c*/ 	.byte	0x04, 0x11
        /*000e*/ 	.short	(.L_3 - .L_2)
	.align		4
.L_2:
        /*0010*/ 	.word	index@(_Z9chebyprodiPdS_S_)
        /*0014*/ 	.word	0x00000000


	//----- nvinfo : EIATTR_REGCOUNT
	.align		4
.L_3:
        /*0018*/ 	.byte	0x04, 0x2f
        /*001a*/ 	.short	(.L_5 - .L_4)
	.align		4
.L_4:
        /*001c*/ 	.word	index@(_Z13chebyprod_impiPKdS0_Pd)
        /*0020*/ 	.word	0x00000020


	//----- nvinfo : EIATTR_FRAME_SIZE
	.align		4
.L_5:
        /*0024*/ 	.byte	0x04, 0x11
        /*0026*/ 	.short	(.L_7 - .L_6)
	.align		4
.L_6:
        /*0028*/ 	.word	index@(_Z13chebyprod_impiPKdS0_Pd)
        /*002c*/ 	.word	0x00000000


	//----- nvinfo : EIATTR_MIN_STACK_SIZE
	.align		4
.L_7:
        /*0030*/ 	.byte	0x04, 0x12
        /*0032*/ 	.short	(.L_9 - .L_8)
	.align		4
.L_8:
        /*0034*/ 	.word	index@(_Z13chebyprod_impiPKdS0_Pd)
        /*0038*/ 	.word	0x00000000


	//----- nvinfo : EIATTR_MIN_STACK_SIZE
	.align		4
.L_9:
        /*003c*/ 	.byte	0x04, 0x12
        /*003e*/ 	.short	(.L_11 - .L_10)
	.align		4
.L_10:
        /*0040*/ 	.word	index@(_Z9chebyprodiPdS_S_)
        /*0044*/ 	.word	0x00000000
.L_11:


//--------------------- .nv.compat                --------------------------
	.section	.nv.compat,"",@"SHT_CUDA_COMPAT_INFO"
	.align	4
        /*0000*/ 	.byte	0x02, 0x09, 0x00, 0x00, 0x02, 0x02, 0x01, 0x00, 0x02, 0x05, 0x05, 0x00, 0x03, 0x07, 0x01, 0x01
        /*0010*/ 	.byte	0x02, 0x03, 0x00, 0x00, 0x02, 0x06, 0x01, 0x00, 0x04, 0x0b, 0x08, 0x00, 0x01, 0x00, 0x00, 0x00
        /*0020*/ 	.byte	0x00, 0x00, 0x00, 0x00


//--------------------- .nv.info._Z13chebyprod_impiPKdS0_Pd --------------------------
	.section	.nv.info._Z13chebyprod_impiPKdS0_Pd,"",@"SHT_CUDA_INFO"
	.sectionflags	@""
	.align	4


	//----- nvinfo : EIATTR_CUDA_API_VERSION
	.align		4
        /*0000*/ 	.byte	0x04, 0x37
        /*0002*/ 	.short	(.L_13 - .L_12)
.L_12:
        /*0004*/ 	.word	0x00000082


	//----- nvinfo : EIATTR_KPARAM_INFO
	.align		4
.L_13:
        /*0008*/ 	.byte	0x04, 0x17
        /*000a*/ 	.short	(.L_15 - .L_14)
.L_14:
        /*000c*/ 	.word	0x00000000
        /*0010*/ 	.short	0x0003
        /*0012*/ 	.short	0x0018
        /*0014*/ 	.byte	0x00, 0xf5, 0x21, 0x00


	//----- nvinfo : EIATTR_KPARAM_INFO
	.align		4
.L_15:
        /*0018*/ 	.byte	0x04, 0x17
        /*001a*/ 	.short	(.L_17 - .L_16)
.L_16:
        /*001c*/ 	.word	0x00000000
        /*0020*/ 	.short	0x0002
        /*0022*/ 	.short	0x0010
        /*0024*/ 	.byte	0x00, 0xf5, 0x21, 0x00


	//----- nvinfo : EIATTR_KPARAM_INFO
	.align		4
.L_17:
        /*0028*/ 	.byte	0x04, 0x17
        /*002a*/ 	.short	(.L_19 - .L_18)
.L_18:
        /*002c*/ 	.word	0x00000000
        /*0030*/ 	.short	0x0001
        /*0032*/ 	.short	0x0008
        /*0034*/ 	.byte	0x00, 0xf5, 0x21, 0x00


	//----- nvinfo : EIATTR_KPARAM_INFO
	.align		4
.L_19:
        /*0038*/ 	.byte	0x04, 0x17
        /*003a*/ 	.short	(.L_21 - .L_20)
.L_20:
        /*003c*/ 	.word	0x00000000
        /*0040*/ 	.short	0x0000
        /*0042*/ 	.short	0x0000
        /*0044*/ 	.byte	0x00, 0xf0, 0x11, 0x00


	//----- nvinfo : EIATTR_SPARSE_MMA_MASK
	.align		4
.L_21:
        /*0048*/ 	.byte	0x03, 0x50
        /*004a*/ 	.short	0x0000


	//----- nvinfo : EIATTR_MAXREG_COUNT
	.align		4
        /*004c*/ 	.byte	0x03, 0x1b
        /*004e*/ 	.short	0x00ff


	//----- nvinfo : EIATTR_MERCURY_ISA_VERSION
	.align		4
        /*0050*/ 	.byte	0x03, 0x5f
        /*0052*/ 	.short	0x0101


	//----- nvinfo : EIATTR_COOP_GROUP_MASK_REGIDS
	.align		4
        /*0054*/ 	.byte	0x04, 0x29
        /*0056*/ 	.short	(.L_23 - .L_22)


	//   ....[0]....
.L_22:
        /*0058*/ 	.word	0xffffffff


	//   ....[1]....
        /*005c*/ 	.word	0xffffffff


	//   ....[2]....
        /*0060*/ 	.word	0xffffffff


	//   ....[3]....
        /*0064*/ 	.word	0xffffffff


	//   ....[4]....
        /*0068*/ 	.word	0xffffffff


	//   ....[5]....
        /*006c*/ 	.word	0xffffffff


	//   ....[6]....
        /*0070*/ 	.word	0xffffffff


	//   ....[7]....
        /*0074*/ 	.word	0xffffffff


	//   ....[8]....
        /*0078*/ 	.word	0xffffffff


	//   ....[9]....
        /*007c*/ 	.word	0xffffffff


	//----- nvinfo : EIATTR_COOP_GROUP_INSTR_OFFSETS
	.align		4
.L_23:
        /*0080*/ 	.byte	0x04, 0x28
        /*0082*/ 	.short	(.L_25 - .L_24)


	//   ....[0]....
.L_24:
        /*0084*/ 	.word	0x00000f90


	//   ....[1]....
        /*0088*/ 	.word	0x00000fb0


	//   ....[2]....
        /*008c*/ 	.word	0x00000fd0


	//   ....[3]....
        /*0090*/ 	.word	0x00000fe0


	//   ....[4]....
        /*0094*/ 	.word	0x00001000


	//   ....[5]....
        /*0098*/ 	.word	0x00001010


	//   ....[6]....
        /*009c*/ 	.word	0x00001030


	//   ....[7]....
        /*00a0*/ 	.word	0x00001040


	//   ....[8]....
        /*00a4*/ 	.word	0x00001060


	//   ....[9]....
        /*00a8*/ 	.word	0x00001070


	//----- nvinfo : EIATTR_VRC_CTA_INIT_COUNT
	.align		4
.L_25:
        /*00ac*/ 	.byte	0x02, 0x4a
	.zero		1
	.zero		1


	//----- nvinfo : EIATTR_EXIT_INSTR_OFFSETS
	.align		4
        /*00b0*/ 	.byte	0x04, 0x1c
        /*00b2*/ 	.short	(.L_27 - .L_26)


	//   ....[0]....
.L_26:
        /*00b4*/ 	.word	0x00000040


	//   ....[1]....
        /*00b8*/ 	.word	0x00001080


	//   ....[2]....
        /*00bc*/ 	.word	0x000010e0


	//----- nvinfo : EIATTR_CBANK_PARAM_SIZE
	.align		4
.L_27:
        /*00c0*/ 	.byte	0x03, 0x19
        /*00c2*/ 	.short	0x0020


	//----- nvinfo : EIATTR_PARAM_CBANK
	.align		4
        /*00c4*/ 	.byte	0x04, 0x0a
        /*00c6*/ 	.short	(.L_29 - .L_28)
	.align		4
.L_28:
        /*00c8*/ 	.word	index@(.nv.constant0._Z13chebyprod_impiPKdS0_Pd)
        /*00cc*/ 	.short	0x0380
        /*00ce*/ 	.short	0x0020


	//----- nvinfo : EIATTR_SW_WAR
	.align		4
.L_29:
        /*00d0*/ 	.byte	0x04, 0x36
        /*00d2*/ 	.short	(.L_31 - .L_30)
.L_30:
        /*00d4*/ 	.word	0x00000008
.L_31:


//--------------------- .nv.info._Z9chebyprodiPdS_S_ --------------------------
	.section	.nv.info._Z9chebyprodiPdS_S_,"",@"SHT_CUDA_INFO"
	.sectionflags	@""
	.align	4


	//----- nvinfo : EIATTR_CUDA_API_VERSION
	.align		4
        /*0000*/ 	.byte	0x04, 0x37
        /*0002*/ 	.short	(.L_33 - .L_32)
.L_32:
        /*0004*/ 	.word	0x00000082


	//----- nvinfo : EIATTR_KPARAM_INFO
	.align		4
.L_33:
        /*0008*/ 	.byte	0x04, 0x17
        /*000a*/ 	.short	(.L_35 - .L_34)
.L_34:
        /*000c*/ 	.word	0x00000000
        /*0010*/ 	.short	0x0003
        /*0012*/ 	.short	0x0018
        /*0014*/ 	.byte	0x00, 0xf5, 0x21, 0x00


	//----- nvinfo : EIATTR_KPARAM_INFO
	.align		4
.L_35:
        /*0018*/ 	.byte	0x04, 0x17
        /*001a*/ 	.short	(.L_37 - .L_36)
.L_36:
        /*001c*/ 	.word	0x00000000
        /*0020*/ 	.short	0x0002
        /*0022*/ 	.short	0x0010
        /*0024*/ 	.byte	0x00, 0xf5, 0x21, 0x00


	//----- nvinfo : EIATTR_KPARAM_INFO
	.align		4
.L_37:
        /*0028*/ 	.byte	0x04, 0x17
        /*002a*/ 	.short	(.L_39 - .L_38)
.L_38:
        /*002c*/ 	.word	0x00000000
        /*0030*/ 	.short	0x0001
        /*0032*/ 	.short	0x0008
        /*0034*/ 	.byte	0x00, 0xf5, 0x21, 0x00


	//----- nvinfo : EIATTR_KPARAM_INFO
	.align		4
.L_39:
        /*0038*/ 	.byte	0x04, 0x17
        /*003a*/ 	.short	(.L_41 - .L_40)
.L_40:
        /*003c*/ 	.word	0x00000000
        /*0040*/ 	.short	0x0000
        /*0042*/ 	.short	0x0000
        /*0044*/ 	.byte	0x00, 0xf0, 0x11, 0x00


	//----- nvinfo : EIATTR_SPARSE_MMA_MASK
	.align		4
.L_41:
        /*0048*/ 	.byte	0x03, 0x50
        /*004a*/ 	.short	0x0000


	//----- nvinfo : EIATTR_MAXREG_COUNT
	.align		4
        /*004c*/ 	.byte	0x03, 0x1b
        /*004e*/ 	.short	0x00ff


	//----- nvinfo : EIATTR_MERCURY_ISA_VERSION
	.align		4
        /*0050*/ 	.byte	0x03, 0x5f
        /*0052*/ 	.short	0x0101


	//----- nvinfo : EIATTR_VRC_CTA_INIT_COUNT
	.align		4
        /*0054*/ 	.byte	0x02, 0x4a
	.zero		1
	.zero		1


	//----- nvinfo : EIATTR_EXIT_INSTR_OFFSETS
	.align		4
        /*0058*/ 	.byte	0x04, 0x1c
        /*005a*/ 	.short	(.L_43 - .L_42)


	//   ....[0]....
.L_42:
        /*005c*/ 	.word	0x00000070


	//   ....[1]....
        /*0060*/ 	.word	0x00001740


	//----- nvinfo : EIATTR_CRS_STACK_SIZE
	.align		4
.L_43:
        /*0064*/ 	.byte	0x04, 0x1e
        /*0066*/ 	.short	(.L_45 - .L_44)
.L_44:
        /*0068*/ 	.word	0x00000000


	//----- nvinfo : EIATTR_CBANK_PARAM_SIZE
	.align		4
.L_45:
        /*006c*/ 	.byte	0x03, 0x19
        /*006e*/ 	.short	0x0020


	//----- nvinfo : EIATTR_PARAM_CBANK
	.align		4
        /*0070*/ 	.byte	0x04, 0x0a
        /*0072*/ 	.short	(.L_47 - .L_46)
	.align		4
.L_46:
        /*0074*/ 	.word	index@(.nv.constant0._Z9chebyprodiPdS_S_)
        /*0078*/ 	.short	0x0380
        /*007a*/ 	.short	0x0020


	//----- nvinfo : EIATTR_SW_WAR
	.align		4
.L_47:
        /*007c*/ 	.byte	0x04, 0x36
        /*007e*/ 	.short	(.L_49 - .L_48)
.L_48:
        /*0080*/ 	.word	0x00000008
.L_49:


//--------------------- .nv.callgraph             --------------------------
	.section	.nv.callgraph,"",@"SHT_CUDA_CALLGRAPH"
	.align	4
	.sectionentsize	8
	.align		4
        /*0000*/ 	.word	0x00000000
	.align		4
        /*0004*/ 	.word	0xffffffff
	.align		4
        /*0008*/ 	.word	0x00000000
	.align		4
        /*000c*/ 	.word	0xfffffffe
	.align		4
        /*0010*/ 	.word	0x00000000
	.align		4
        /*0014*/ 	.word	0xfffffffd
	.align		4
        /*0018*/ 	.word	0x00000000
	.align		4
        /*001c*/ 	.word	0xfffffffc


//--------------------- .text._Z13chebyprod_impiPKdS0_Pd --------------------------
	.section	.text._Z13chebyprod_impiPKdS0_Pd,"ax",@progbits
	.align	128
        .global         _Z13chebyprod_impiPKdS0_Pd
        .type           _Z13chebyprod_impiPKdS0_Pd,@function
        .size           _Z13chebyprod_impiPKdS0_Pd,(.L_x_26 - _Z13chebyprod_impiPKdS0_Pd)
        .other          _Z13chebyprod_impiPKdS0_Pd,@"STO_CUDA_ENTRY STV_DEFAULT"
_Z13chebyprod_impiPKdS0_Pd:
.text._Z13chebyprod_impiPKdS0_Pd:
[----:B------:R-:W-:Y:S01]  /*0000*/  LDC R1, c[0x0][0x37c] ;  /* 0x0000df00ff017b82 */ /* 0x000fe20000000800 */
[----:B------:R-:W0:Y:S01]  /*0010*/  S2R R0, SR_CTAID.X ;  /* 0x0000000000007919 */ /* 0x000e220000002500 */
[----:B------:R-:W0:Y:S02]  /*0020*/  LDCU UR4, c[0x0][0x380] ;  /* 0x00007000ff0477ac */ /* 0x000e240008000800 */
[----:B0-----:R-:W-:-:S13]  /*0030*/  ISETP.GE.AND P0, PT, R0, UR4, PT ;  /* 0x0000000400007c0c */ /* 0x001fda000bf06270 */
[----:B------:R-:W-:Y:S05]  /*0040*/  @P0 EXIT ;  /* 0x000000000000094d */ /* 0x000fea0003800000 */
[----:B------:R-:W-:Y:S01]  /*0050*/  IADD3 R3, PT, PT, -R0, UR4, RZ ;  /* 0x0000000400037c10 */ /* 0x000fe2000fffe1ff */
[----:B------:R-:W0:Y:S01]  /*0060*/  S2R R5, SR_TID.X ;  /* 0x0000000000057919 */ /* 0x000e220000002100 */
[----:B------:R-:W1:Y:S01]  /*0070*/  LDCU.64 UR6, c[0x0][0x358] ;  /* 0x00006b00ff0677ac */ /* 0x000e620008000a00 */
[----:B------:R-:W-:Y:S02]  /*0080*/  CS2R R8, SRZ ;  /* 0x0000000000087805 */ /* 0x000fe4000001ff00 */
[----:B------:R-:W-:-:S05]  /*0090*/  VIMNMX R2, PT, PT, R3, R0, !PT ;  /* 0x0000000003027248 */ /* 0x000fca0007fe0100 */
[----:B------:R-:W-:-:S05]  /*00a0*/  VIADD R2, R2, 0x1 ;  /* 0x0000000102027836 */ /* 0x000fca0000000000 */
[C---:B------:R-:W-:Y:S02]  /*00b0*/  LOP3.LUT P0, RZ, R2.reuse, 0x1f, RZ, 0xc0, !PT ;  /* 0x0000001f02ff7812 */ /* 0x040fe4000780c0ff */
[----:B------:R-:W-:Y:S02]  /*00c0*/  SHF.R.U32.HI R4, RZ, 0x5, R2 ;  /* 0x00000005ff047819 */ /* 0x000fe40000011602 */
[----:B------:R-:W-:-:S09]  /*00d0*/  LEA.HI R2, R2, 0x1, RZ, 0x1b ;  /* 0x0000000102027811 */ /* 0x000fd200078fd8ff */
[----:B------:R-:W-:-:S05]  /*00e0*/  @!P0 IMAD.MOV R2, RZ, RZ, R4 ;  /* 0x000000ffff028224 */ /* 0x000fca00078e0204 */
[----:B------:R-:W-:-:S13]  /*00f0*/  ISETP.NE.AND P0, PT, R2, RZ, PT ;  /* 0x000000ff0200720c */ /* 0x000fda0003f05270 */
[----:B01----:R-:W-:Y:S05]  /*0100*/  @!P0 BRA `(.L_x_0) ;  /* 0x0000000c00a08947 */ /* 0x003fea0003800000 */
[----:B------:R-:W-:Y:S01]  /*0110*/  ISETP.GE.U32.AND P0, PT, R2, 0x4, PT ;  /* 0x000000040200780c */ /* 0x000fe20003f06070 */
[----:B------:R-:W-:Y:S01]  /*0120*/  IMAD.MOV.U32 R23, RZ, RZ, R5 ;  /* 0x000000ffff177224 */ /* 0x000fe200078e0005 */
[----:B------:R-:W-:-:S11]  /*0130*/  CS2R R8, SRZ ;  /* 0x0000000000087805 */ /* 0x000fd6000001ff00 */
[----:B------:R-:W-:Y:S05]  /*0140*/  @!P0 BRA `(.L_x_1) ;  /* 0x0000000800748947 */ /* 0x000fea0003800000 */
[----:B------:R-:W0:Y:S01]  /*0150*/  LDC.64 R10, c[0x0][0x388] ;  /* 0x0000e200ff0a7b82 */ /* 0x000e220000000a00 */
[C---:B------:R-:W-:Y:S01]  /*0160*/  ISETP.GE.AND P0, PT, R5.reuse, R3, PT ;  /* 0x000000030500720c */ /* 0x040fe20003f06270 */
[C---:B------:R-:W-:Y:S01]  /*0170*/  IMAD.IADD R27, R0.reuse, 0x1, R5 ;  /* 0x00000001001b7824 */ /* 0x040fe200078e0205 */
[C---:B------:R-:W-:Y:S02]  /*0180*/  ISETP.GT.U32.AND P2, PT, R5.reuse, R0, PT ;  /* 0x000000000500720c */ /* 0x040fe40003f44070 */
[C---:B------:R-:W-:Y:S02]  /*0190*/  ISETP.EQ.OR P0, PT, R5.reuse, RZ, P0 ;  /* 0x000000ff0500720c */ /* 0x040fe40000702670 */
[----:B------:R-:W-:Y:S01]  /*01a0*/  ISETP.GE.AND P1, PT, R5, UR4, PT ;  /* 0x0000000405007c0c */ /* 0x000fe2000bf26270 */
[----:B------:R-:W1:Y:S01]  /*01b0*/  LDC.64 R14, c[0x0][0x390] ;  /* 0x0000e400ff0e7b82 */ /* 0x000e620000000a00 */
[----:B------:R-:W-:-:S09]  /*01c0*/  IADD3 R29, PT, PT, R0, -R5, RZ ;  /* 0x80000005001d7210 */ /* 0x000fd20007ffe0ff */
[----:B0-----:R-:W-:-:S04]  /*01d0*/  @!P0 IMAD.WIDE.U32 R22, R27, 0x8, R10 ;  /* 0x000000081b168825 */ /* 0x001fc800078e000a */
[C---:B------:R-:W-:Y:S02]  /*01e0*/  IMAD.WIDE.U32 R10, R5.reuse, 0x8, R10 ;  /* 0x00000008050a7825 */ /* 0x040fe400078e000a */
[----:B------:R-:W2:Y:S02]  /*01f0*/  @!P0 LDG.E.64.CONSTANT R22, desc[UR6][R22.64] ;  /* 0x0000000616168981 */ /* 0x000ea4000c1e9b00 */
[--C-:B-1----:R-:W-:Y:S02]  /*0200*/  IMAD.WIDE.U32 R12, R5, 0x8, R14.reuse ;  /* 0x00000008050c7825 */ /* 0x102fe400078e000e */
[----:B------:R-:W3:Y:S02]  /*0210*/  @!P1 LDG.E.64.CONSTANT R6, desc[UR6][R10.64] ;  /* 0x000000060a069981 */ /* 0x000ee4000c1e9b00 */
[--C-:B------:R-:W-:Y:S02]  /*0220*/  @!P2 IMAD.WIDE.U32 R16, R29, 0x8, R14.reuse ;  /* 0x000000081d10a825 */ /* 0x100fe400078e000e */
[----:B------:R-:W2:Y:S02]  /*0230*/  @!P0 LDG.E.64.CONSTANT R18, desc[UR6][R12.64] ;  /* 0x000000060c128981 */ /* 0x000ea4000c1e9b00 */
[----:B------:R-:W-:-:S02]  /*0240*/  @!P0 IMAD.WIDE.U32 R24, R27, 0x8, R14 ;  /* 0x000000081b188825 */ /* 0x000fc400078e000e */
[----:B------:R-:W3:Y:S04]  /*0250*/  @!P2 LDG.E.64.CONSTANT R16, desc[UR6][R16.64] ;  /* 0x000000061010a981 */ /* 0x000ee8000c1e9b00 */
[----:B------:R0:W4:Y:S01]  /*0260*/  @!P0 LDG.E.64.CONSTANT R20, desc[UR6][R24.64] ;  /* 0x0000000618148981 */ /* 0x000122000c1e9b00 */
[----:B------:R-:W-:Y:S01]  /*0270*/  VIADD R4, R5, 0x20 ;  /* 0x0000002005047836 */ /* 0x000fe20000000000 */
[----:B------:R-:W-:-:S04]  /*0280*/  CS2R R8, SRZ ;  /* 0x0000000000087805 */ /* 0x000fc8000001ff00 */
[C---:B------:R-:W-:Y:S02]  /*0290*/  ISETP.GE.AND P1, PT, R4.reuse, R3, PT ;  /* 0x000000030400720c */ /* 0x040fe40003f26270 */
[C---:B------:R-:W-:Y:S01]  /*02a0*/  ISETP.GT.U32.AND P3, PT, R4.reuse, R0, PT ;  /* 0x000000000400720c */ /* 0x040fe20003f64070 */
[----:B0-----:R-:W-:Y:S01]  /*02b0*/  VIADD R25, R29, 0xffffffe0 ;  /* 0xffffffe01d197836 */ /* 0x001fe20000000000 */
[----:B--2---:R-:W-:Y:S02]  /*02c0*/  @!P0 DMUL R18, R22, R18 ;  /* 0x0000001216128228 */ /* 0x004fe40000000000 */
[----:B---3--:R-:W-:Y:S01]  /*02d0*/  @!P2 DFMA R8, R6, R16, RZ ;  /* 0x000000100608a22b */ /* 0x008fe200000000ff */
[----:B------:R-:W-:-:S05]  /*02e0*/  ISETP.GE.AND P2, PT, R4, UR4, PT ;  /* 0x0000000404007c0c */ /* 0x000fca000bf46270 */
[----:B----4-:R-:W-:Y:S01]  /*02f0*/  @!P0 DFMA R20, R6, R20, R18 ;  /* 0x000000140614822b */ /* 0x010fe20000000012 */
[C---:B------:R-:W-:Y:S01]  /*0300*/  IMAD.WIDE.U32 R16, R0.reuse, 0x8, R10 ;  /* 0x0000000800107825 */ /* 0x040fe200078e000a */
[----:B------:R-:W2:Y:S04]  /*0310*/  @!P1 LDG.E.64.CONSTANT R18, desc[UR6][R12.64+0x100] ;  /* 0x000100060c129981 */ /* 0x000ea8000c1e9b00 */
[----:B------:R-:W2:Y:S02]  /*0320*/  @!P1 LDG.E.64.CONSTANT R22, desc[UR6][R16.64+0x100] ;  /* 0x0001000610169981 */ /* 0x000ea4000c1e9b00 */
[----:B------:R-:W-:Y:S01]  /*0330*/  @!P0 DADD R8, R8, R20 ;  /* 0x0000000008088229 */ /* 0x000fe20000000014 */
[----:B------:R-:W-:Y:S01]  /*0340*/  @!P3 IMAD.WIDE.U32 R20, R25, 0x8, R14 ;  /* 0x000000081914b825 */ /* 0x000fe200078e000e */
[----:B------:R-:W3:Y:S03]  /*0350*/  @!P2 LDG.E.64.CONSTANT R6, desc[UR6][R10.64+0x100] ;  /* 0x000100060a06a981 */ /* 0x000ee6000c1e9b00 */
[----:B------:R-:W-:-:S02]  /*0360*/  @!P1 IMAD.WIDE.U32 R24, R0, 0x8, R12 ;  /* 0x0000000800189825 */ /* 0x000fc400078e000c */
[----:B------:R-:W3:Y:S04]  /*0370*/  @!P3 LDG.E.64.CONSTANT R20, desc[UR6][R20.64] ;  /* 0x000000061414b981 */ /* 0x000ee8000c1e9b00 */
[----:B------:R-:W4:Y:S01]  /*0380*/  @!P1 LDG.E.64.CONSTANT R24, desc[UR6][R24.64+0x100] ;  /* 0x0001000618189981 */ /* 0x000f22000c1e9b00 */
[----:B------:R-:W-:-:S05]  /*0390*/  VIADD R4, R5, 0x40 ;  /* 0x0000004005047836 */ /* 0x000fca0000000000 */
[C---:B------:R-:W-:Y:S02]  /*03a0*/  ISETP.GT.U32.AND P2, PT, R4.reuse, R0, PT ;  /* 0x000000000400720c */ /* 0x040fe40003f44070 */
[----:B------:R-:W-:Y:S01]  /*03b0*/  ISETP.GE.AND P0, PT, R4, R3, PT ;  /* 0x000000030400720c */ /* 0x000fe20003f06270 */
[----:B--2---:R-:W-:-:S12]  /*03c0*/  @!P1 DMUL R18, R22, R18 ;  /* 0x0000001216129228 */ /* 0x004fd80000000000 */
[----:B------:R-:W2:Y:S01]  /*03d0*/  @!P0 LDG.E.64.CONSTANT R22, desc[UR6][R12.64+0x200] ;  /* 0x000200060c168981 */ /* 0x000ea2000c1e9b00 */
[C---:B---3--:R-:W-:Y:S01]  /*03e0*/  @!P3 DFMA R8, R6.reuse, R20, R8 ;  /* 0x000000140608b22b */ /* 0x048fe20000000008 */
[----:B------:R-:W-:Y:S02]  /*03f0*/  ISETP.GE.AND P3, PT, R4, UR4, PT ;  /* 0x0000000404007c0c */ /* 0x000fe4000bf66270 */
[----:B------:R-:W2:Y:S01]  /*0400*/  @!P0 LDG.E.64.CONSTANT R20, desc[UR6][R16.64+0x200] ;  /* 0x0002000610148981 */ /* 0x000ea2000c1e9b00 */
[----:B----4-:R-:W-:Y:S01]  /*0410*/  @!P1 DFMA R24, R6, R24, R18 ;  /* 0x000000180618922b */ /* 0x010fe20000000012 */
[----:B------:R-:W-:-:S05]  /*0420*/  @!P2 IADD3 R19, PT, PT, R29, -0x40, RZ ;  /* 0xffffffc01d13a810 */ /* 0x000fca0007ffe0ff */
[----:B------:R-:W-:Y:S02]  /*0430*/  @!P2 IMAD.WIDE.U32 R18, R19, 0x8, R14 ;  /* 0x000000081312a825 */ /* 0x000fe400078e000e */
[----:B------:R-:W-:Y:S02]  /*0440*/  @!P1 DADD R8, R8, R24 ;  /* 0x0000000008089229 */ /* 0x000fe40000000018 */
[----:B------:R-:W3:Y:S01]  /*0450*/  @!P3 LDG.E.64.CONSTANT R6, desc[UR6][R10.64+0x200] ;  /* 0x000200060a06b981 */ /* 0x000ee2000c1e9b00 */
[----:B------:R-:W-:-:S03]  /*0460*/  @!P0 IMAD.WIDE.U32 R24, R0, 0x8, R12 ;  /* 0x0000000800188825 */ /* 0x000fc600078e000c */
[----:B------:R-:W3:Y:S04]  /*0470*/  @!P2 LDG.E.64.CONSTANT R18, desc[UR6][R18.64] ;  /* 0x000000061212a981 */ /* 0x000ee8000c1e9b00 */
[----:B------:R-:W4:Y:S01]  /*0480*/  @!P0 LDG.E.64.CONSTANT R24, desc[UR6][R24.64+0x200] ;  /* 0x0002000618188981 */ /* 0x000f22000c1e9b00 */
[----:B------:R-:W-:-:S05]  /*0490*/  VIADD R4, R5, 0x60 ;  /* 0x0000006005047836 */ /* 0x000fca0000000000 */
[C---:B------:R-:W-:Y:S02]  /*04a0*/  ISETP.GT.U32.AND P3, PT, R4.reuse, R0, PT ;  /* 0x000000000400720c */ /* 0x040fe40003f64070 */
[C---:B------:R-:W-:Y:S02]  /*04b0*/  ISETP.GE.AND P4, PT, R4.reuse, R3, PT ;  /* 0x000000030400720c */ /* 0x040fe40003f86270 */
[----:B------:R-:W-:-:S11]  /*04c0*/  ISETP.GE.AND P1, PT, R4, UR4, PT ;  /* 0x0000000404007c0c */ /* 0x000fd6000bf26270 */
[----:B------:R-:W5:Y:S01]  /*04d0*/  @!P4 LDG.E.64.CONSTANT R16, desc[UR6][R16.64+0x300] ;  /* 0x000300061010c981 */ /* 0x000f62000c1e9b00 */
[----:B--2---:R-:W-:Y:S01]  /*04e0*/  @!P0 DMUL R20, R20, R22 ;  /* 0x0000001614148228 */ /* 0x004fe20000000000 */
[----:B------:R-:W-:-:S04]  /*04f0*/  @!P3 VIADD R23, R29, 0xffffffa0 ;  /* 0xffffffa01d17b836 */ /* 0x000fc80000000000 */
[----:B------:R-:W-:-:S06]  /*0500*/  @!P3 IMAD.WIDE.U32 R14, R23, 0x8, R14 ;  /* 0x00000008170eb825 */ /* 0x000fcc00078e000e */
[----:B------:R-:W2:Y:S01]  /*0510*/  @!P3 LDG.E.64.CONSTANT R14, desc[UR6][R14.64] ;  /* 0x000000060e0eb981 */ /* 0x000ea2000c1e9b00 */
[----:B---3--:R-:W-:-:S03]  /*0520*/  @!P2 DFMA R8, R6, R18, R8 ;  /* 0x000000120608a22b */ /* 0x008fc60000000008 */
[----:B------:R-:W5:Y:S01]  /*0530*/  @!P4 LDG.E.64.CONSTANT R18, desc[UR6][R12.64+0x300] ;  /* 0x000300060c12c981 */ /* 0x000f62000c1e9b00 */
[----:B----4-:R-:W-:Y:S01]  /*0540*/  @!P0 DFMA R20, R6, R24, R20 ;  /* 0x000000180614822b */ /* 0x010fe20000000014 */
[----:B------:R-:W-:Y:S02]  /*0550*/  @!P4 IMAD.WIDE.U32 R24, R0, 0x8, R12 ;  /* 0x000000080018c825 */ /* 0x000fe400078e000c */
[----:B------:R-:W2:Y:S04]  /*0560*/  @!P1 LDG.E.64.CONSTANT R6, desc[UR6][R10.64+0x300] ;  /* 0x000300060a069981 */ /* 0x000ea8000c1e9b00 */
[----:B------:R-:W3:Y:S01]  /*0570*/  @!P4 LDG.E.64.CONSTANT R24, desc[UR6][R24.64+0x300] ;  /* 0x000300061818c981 */ /* 0x000ee2000c1e9b00 */
[----:B------:R-:W-:Y:S01]  /*0580*/  LOP3.LUT R4, R2, 0x7fffffc, RZ, 0xc0, !PT ;  /* 0x07fffffc02047812 */ /* 0x000fe200078ec0ff */
[----:B------:R-:W-:-:S03]  /*0590*/  @!P0 DADD R8, R8, R20 ;  /* 0x0000000008088229 */ /* 0x000fc60000000014 */
[----:B------:R-:W-:-:S04]  /*05a0*/  IADD3 R4, PT, PT, -R4, 0x4, RZ ;  /* 0x0000000404047810 */ /* 0x000fc80007ffe1ff */
[----:B------:R-:W-:Y:S01]  /*05b0*/  ISETP.NE.AND P0, PT, R4, RZ, PT ;  /* 0x000000ff0400720c */ /* 0x000fe20003f05270 */
[----:B------:R-:W-:Y:S01]  /*05c0*/  VIADD R23, R5, 0x80 ;  /* 0x0000008005177836 */ /* 0x000fe20000000000 */
[----:B-----5:R-:W-:Y:S02]  /*05d0*/  @!P4 DMUL R18, R16, R18 ;  /* 0x000000121012c228 */ /* 0x020fe40000000000 */
[----:B--2---:R-:W-:-:S06]  /*05e0*/  @!P3 DFMA R8, R6, R14, R8 ;  /* 0x0000000e0608b22b */ /* 0x004fcc0000000008 */
[----:B---3--:R-:W-:-:S08]  /*05f0*/  @!P4 DFMA R18, R6, R24, R18 ;  /* 0x000000180612c22b */ /* 0x008fd00000000012 */
[----:B------:R-:W-:Y:S01]  /*0600*/  @!P4 DADD R8, R8, R18 ;  /* 0x000000000808c229 */ /* 0x000fe20000000012 */
[----:B------:R-:W-:Y:S10]  /*0610*/  @!P0 BRA `(.L_x_1) ;  /* 0x0000000400408947 */ /* 0x000ff40003800000 */
[----:B------:R-:W-:Y:S01]  /*0620*/  IADD3 R26, PT, PT, R29, -0xa0, RZ ;  /* 0xffffff601d1a7810 */ /* 0x000fe20007ffe0ff */
[----:B------:R-:W-:Y:S01]  /*0630*/  VIADD R27, R27, 0x80 ;  /* 0x000000801b1b7836 */ /* 0x000fe20000000000 */
[----:B------:R-:W0:Y:S01]  /*0640*/  LDCU UR4, c[0x0][0x380] ;  /* 0x00007000ff0477ac */ /* 0x000e220008000800 */
[----:B------:R-:W-:-:S07]  /*0650*/  IMAD.MOV.U32 R29, RZ, RZ, R23 ;  /* 0x000000ffff1d7224 */ /* 0x000fce00078e0017 */
.L_x_2:
[----:B------:R-:W1:Y:S01]  /*0660*/  LDC.64 R14, c[0x0][0x388] ;  /* 0x0000e200ff0e7b82 */ /* 0x000e620000000a00 */
[C---:B------:R-:W-:Y:S02]  /*0670*/  ISETP.GE.AND P0, PT, R29.reuse, R3, PT ;  /* 0x000000031d00720c */ /* 0x040fe40003f06270 */
[C---:B------:R-:W-:Y:S02]  /*0680*/  ISETP.GT.U32.AND P2, PT, R29.reuse, R0, PT ;  /* 0x000000001d00720c */ /* 0x040fe40003f44070 */
[C---:B------:R-:W-:Y:S02]  /*0690*/  ISETP.EQ.OR P0, PT, R29.reuse, RZ, P0 ;  /* 0x000000ff1d00720c */ /* 0x040fe40000702670 */
[----:B0-----:R-:W-:Y:S01]  /*06a0*/  ISETP.GE.AND P1, PT, R29, UR4, PT ;  /* 0x000000041d007c0c */ /* 0x001fe2000bf26270 */
[----:B------:R-:W0:Y:S08]  /*06b0*/  LDC.64 R10, c[0x0][0x390] ;  /* 0x0000e400ff0a7b82 */ /* 0x000e300000000a00 */
[----:B------:R-:W-:-:S02]  /*06c0*/  @!P2 VIADD R25, R26, 0x20 ;  /* 0x000000201a19a836 */ /* 0x000fc40000000000 */
[----:B-1----:R-:W-:-:S06]  /*06d0*/  @!P0 IMAD.WIDE.U32 R20, R27, 0x8, R14 ;  /* 0x000000081b148825 */ /* 0x002fcc00078e000e */
[----:B------:R-:W2:Y:S01]  /*06e0*/  @!P0 LDG.E.64.CONSTANT R20, desc[UR6][R20.64] ;  /* 0x0000000614148981 */ /* 0x000ea2000c1e9b00 */
[----:B0-----:R-:W-:-:S05]  /*06f0*/  IMAD.WIDE.U32 R12, R29, 0x8, R10 ;  /* 0x000000081d0c7825 */ /* 0x001fca00078e000a */
[----:B------:R-:W2:Y:S01]  /*0700*/  @!P0 LDG.E.64.CONSTANT R18, desc[UR6][R12.64] ;  /* 0x000000060c128981 */ /* 0x000ea2000c1e9b00 */
[----:B------:R-:W-:-:S04]  /*0710*/  @!P0 IMAD.WIDE.U32 R22, R27, 0x8, R10 ;  /* 0x000000081b168825 */ /* 0x000fc800078e000a */
[----:B------:R-:W-:Y:S02]  /*0720*/  IMAD.WIDE.U32 R14, R29, 0x8, R14 ;  /* 0x000000081d0e7825 */ /* 0x000fe400078e000e */
[----:B------:R-:W3:Y:S02]  /*0730*/  @!P0 LDG.E.64.CONSTANT R22, desc[UR6][R22.64] ;  /* 0x0000000616168981 */ /* 0x000ee4000c1e9b00 */
[----:B------:R-:W-:Y:S02]  /*0740*/  @!P2 IMAD.WIDE.U32 R24, R25, 0x8, R10 ;  /* 0x000000081918a825 */ /* 0x000fe400078e000a */
[----:B------:R-:W3:Y:S04]  /*0750*/  @!P1 LDG.E.64.CONSTANT R6, desc[UR6][R14.64] ;  /* 0x000000060e069981 */ /* 0x000ee8000c1e9b00 */
[----:B------:R0:W4:Y:S01]  /*0760*/  @!P2 LDG.E.64.CONSTANT R16, desc[UR6][R24.64] ;  /* 0x000000061810a981 */ /* 0x000122000c1e9b00 */
[----:B------:R-:W-:-:S04]  /*0770*/  IADD3 R28, PT, PT, R29, 0x20, RZ ;  /* 0x000000201d1c7810 */ /* 0x000fc80007ffe0ff */
[C---:B------:R-:W-:Y:S02]  /*0780*/  ISETP.GE.AND P1, PT, R28.reuse, R3, PT ;  /* 0x000000031c00720c */ /* 0x040fe40003f26270 */
[C---:B------:R-:W-:Y:S02]  /*0790*/  ISETP.GT.U32.AND P4, PT, R28.reuse, R0, PT ;  /* 0x000000001c00720c */ /* 0x040fe40003f84070 */
[----:B------:R-:W-:-:S09]  /*07a0*/  ISETP.GE.AND P3, PT, R28, UR4, PT ;  /* 0x000000041c007c0c */ /* 0x000fd2000bf66270 */
[----:B0-----:R-:W-:-:S06]  /*07b0*/  @!P1 IMAD.WIDE.U32 R24, R0, 0x8, R12 ;  /* 0x0000000800189825 */ /* 0x001fcc00078e000c */
[----:B------:R-:W5:Y:S01]  /*07c0*/  @!P1 LDG.E.64.CONSTANT R24, desc[UR6][R24.64+0x100] ;  /* 0x0001000618189981 */ /* 0x000f62000c1e9b00 */
[----:B--2---:R-:W-:-:S08]  /*07d0*/  @!P0 DMUL R18, R20, R18 ;  /* 0x0000001214128228 */ /* 0x004fd00000000000 */
[C---:B---3--:R-:W-:Y:S02]  /*07e0*/  @!P0 DFMA R18, R6.reuse, R22, R18 ;  /* 0x000000160612822b */ /* 0x048fe40000000012 */
[----:B----4-:R-:W-:Y:S01]  /*07f0*/  @!P2 DFMA R8, R6, R16, R8 ;  /* 0x000000100608a22b */ /* 0x010fe20000000008 */
[----:B------:R-:W-:Y:S01]  /*0800*/  IMAD.WIDE.U32 R16, R0, 0x8, R14 ;  /* 0x0000000800107825 */ /* 0x000fe200078e000e */
[----:B------:R-:W2:Y:S04]  /*0810*/  @!P3 LDG.E.64.CONSTANT R6, desc[UR6][R14.64+0x100] ;  /* 0x000100060e06b981 */ /* 0x000ea8000c1e9b00 */
[----:B------:R-:W3:Y:S02]  /*0820*/  @!P1 LDG.E.64.CONSTANT R22, desc[UR6][R16.64+0x100] ;  /* 0x0001000610169981 */ /* 0x000ee4000c1e9b00 */
[----:B------:R-:W-:-:S02]  /*0830*/  @!P0 DADD R8, R8, R18 ;  /* 0x0000000008088229 */ /* 0x000fc40000000012 */
[----:B------:R-:W3:Y:S01]  /*0840*/  @!P1 LDG.E.64.CONSTANT R18, desc[UR6][R12.64+0x100] ;  /* 0x000100060c129981 */ /* 0x000ee2000c1e9b00 */
[----:B------:R-:W-:-:S06]  /*0850*/  @!P4 IMAD.WIDE.U32 R20, R26, 0x8, R10 ;  /* 0x000000081a14c825 */ /* 0x000fcc00078e000a */
[----:B------:R-:W2:Y:S01]  /*0860*/  @!P4 LDG.E.64.CONSTANT R20, desc[UR6][R20.64] ;  /* 0x000000061414c981 */ /* 0x000ea2000c1e9b00 */
[----:B---3--:R-:W-:Y:S01]  /*0870*/  @!P1 DMUL R18, R22, R18 ;  /* 0x0000001216129228 */ /* 0x008fe20000000000 */
[----:B------:R-:W-:-:S05]  /*0880*/  VIADD R22, R29, 0x40 ;  /* 0x000000401d167836 */ /* 0x000fca0000000000 */
[C---:B------:R-:W-:Y:S02]  /*0890*/  ISETP.GT.U32.AND P3, PT, R22.reuse, R0, PT ;  /* 0x000000001600720c */ /* 0x040fe40003f64070 */
[C---:B------:R-:W-:Y:S02]  /*08a0*/  ISETP.GE.AND P0, PT, R22.reuse, R3, PT ;  /* 0x000000031600720c */ /* 0x040fe40003f06270 */
[----:B------:R-:W-:Y:S01]  /*08b0*/  ISETP.GE.AND P2, PT, R22, UR4, PT ;  /* 0x0000000416007c0c */ /* 0x000fe2000bf46270 */
[C---:B--2---:R-:W-:Y:S02]  /*08c0*/  @!P4 DFMA R8, R6.reuse, R20, R8 ;  /* 0x000000140608c22b */ /* 0x044fe40000000008 */
[----:B-----5:R-:W-:-:S06]  /*08d0*/  @!P1 DFMA R18, R6, R24, R18 ;  /* 0x000000180612922b */ /* 0x020fcc0000000012 */
[----:B------:R-:W-:Y:S02]  /*08e0*/  @!P3 VIADD R21, R26, 0xffffffe0 ;  /* 0xffffffe01a15b836 */ /* 0x000fe40000000000 */
[----:B------:R-:W2:Y:S02]  /*08f0*/  @!P0 LDG.E.64.CONSTANT R22, desc[UR6][R12.64+0x200] ;  /* 0x000200060c168981 */ /* 0x000ea4000c1e9b00 */
[----:B------:R-:W-:Y:S02]  /*0900*/  @!P3 IMAD.WIDE.U32 R20, R21, 0x8, R10 ;  /* 0x000000081514b825 */ /* 0x000fe400078e000a */
[----:B------:R-:W2:Y:S04]  /*0910*/  @!P0 LDG.E.64.CONSTANT R24, desc[UR6][R16.64+0x200] ;  /* 0x0002000610188981 */ /* 0x000ea8000c1e9b00 */
[----:B------:R-:W3:Y:S04]  /*0920*/  @!P3 LDG.E.64.CONSTANT R20, desc[UR6][R20.64] ;  /* 0x000000061414b981 */ /* 0x000ee8000c1e9b00 */
[----:B------:R-:W3:Y:S01]  /*0930*/  @!P2 LDG.E.64.CONSTANT R6, desc[UR6][R14.64+0x200] ;  /* 0x000200060e06a981 */ /* 0x000ee2000c1e9b00 */
[----:B------:R-:W-:Y:S01]  /*0940*/  @!P1 DADD R8, R8, R18 ;  /* 0x0000000008089229 */ /* 0x000fe20000000012 */
[----:B------:R-:W-:-:S06]  /*0950*/  @!P0 IMAD.WIDE.U32 R18, R0, 0x8, R12 ;  /* 0x0000000800128825 */ /* 0x000fcc00078e000c */
[----:B------:R-:W4:Y:S01]  /*0960*/  @!P0 LDG.E.64.CONSTANT R18, desc[UR6][R18.64+0x200] ;  /* 0x0002000612128981 */ /* 0x000f22000c1e9b00 */
[----:B--2---:R-:W-:Y:S01]  /*0970*/  @!P0 DMUL R22, R24, R22 ;  /* 0x0000001618168228 */ /* 0x004fe20000000000 */
[----:B------:R-:W-:-:S05]  /*0980*/  VIADD R24, R29, 0x60 ;  /* 0x000000601d187836 */ /* 0x000fca0000000000 */
[C---:B------:R-:W-:Y:S01]  /*0990*/  ISETP.GT.U32.AND P2, PT, R24.reuse, R0, PT ;  /* 0x000000001800720c */ /* 0x040fe20003f44070 */
[C---:B---3--:R-:W-:Y:S01]  /*09a0*/  @!P3 DFMA R8, R6.reuse, R20, R8 ;  /* 0x000000140608b22b */ /* 0x048fe20000000008 */
[C---:B------:R-:W-:Y:S02]  /*09b0*/  ISETP.GE.AND P3, PT, R24.reuse, R3, PT ;  /* 0x000000031800720c */ /* 0x040fe40003f66270 */
[----:B------:R-:W-:Y:S01]  /*09c0*/  ISETP.GE.AND P1, PT, R24, UR4, PT ;  /* 0x0000000418007c0c */ /* 0x000fe2000bf26270 */
[----:B----4-:R-:W-:-:S08]  /*09d0*/  @!P0 DFMA R20, R6, R18, R22 ;  /* 0x000000120614822b */ /* 0x010fd00000000016 */
[----:B------:R-:W-:Y:S02]  /*09e0*/  @!P2 IADD3 R25, PT, PT, R26, -0x40, RZ ;  /* 0xffffffc01a19a810 */ /* 0x000fe40007ffe0ff */
[----:B------:R-:W2:Y:S01]  /*09f0*/  @!P3 LDG.E.64.CONSTANT R16, desc[UR6][R16.64+0x300] ;  /* 0x000300061010b981 */ /* 0x000ea2000c1e9b00 */
[----:B------:R-:W-:-:S03]  /*0a00*/  @!P3 IMAD.WIDE.U32 R18, R0, 0x8, R12 ;  /* 0x000000080012b825 */ /* 0x000fc600078e000c */
[----:B------:R-:W2:Y:S01]  /*0a10*/  @!P3 LDG.E.64.CONSTANT R22, desc[UR6][R12.64+0x300] ;  /* 0x000300060c16b981 */ /* 0x000ea2000c1e9b00 */
[----:B------:R-:W-:-:S03]  /*0a20*/  @!P2 IMAD.WIDE.U32 R10, R25, 0x8, R10 ;  /* 0x00000008190aa825 */ /* 0x000fc600078e000a */
[----:B------:R-:W3:Y:S04]  /*0a30*/  @!P1 LDG.E.64.CONSTANT R6, desc[UR6][R14.64+0x300] ;  /* 0x000300060e069981 */ /* 0x000ee8000c1e9b00 */
[----:B------:R-:W3:Y:S04]  /*0a40*/  @!P2 LDG.E.64.CONSTANT R10, desc[UR6][R10.64] ;  /* 0x000000060a0aa981 */ /* 0x000ee8000c1e9b00 */
[----:B------:R-:W4:Y:S01]  /*0a50*/  @!P3 LDG.E.64.CONSTANT R18, desc[UR6][R18.64+0x300] ;  /* 0x000300061212b981 */ /* 0x000f22000c1e9b00 */
[----:B------:R-:W-:Y:S01]  /*0a60*/  VIADD R4, R4, 0x4 ;  /* 0x0000000404047836 */ /* 0x000fe20000000000 */
[----:B------:R-:W-:-:S04]  /*0a70*/  @!P0 DADD R8, R8, R20 ;  /* 0x0000000008088229 */ /* 0x000fc80000000014 */
[----:B------:R-:W-:Y:S01]  /*0a80*/  ISETP.NE.AND P0, PT, R4, RZ, PT ;  /* 0x000000ff0400720c */ /* 0x000fe20003f05270 */
[----:B------:R-:W-:Y:S01]  /*0a90*/  VIADD R29, R29, 0x80 ;  /* 0x000000801d1d7836 */ /* 0x000fe20000000000 */
[----:B------:R-:W-:Y:S01]  /*0aa0*/  IADD3 R27, PT, PT, R27, 0x80, RZ ;  /* 0x000000801b1b7810 */ /* 0x000fe20007ffe0ff */
[----:B------:R-:W-:Y:S01]  /*0ab0*/  VIADD R26, R26, 0xffffff80 ;  /* 0xffffff801a1a7836 */ /* 0x000fe20000000000 */
[----:B--2---:R-:W-:Y:S02]  /*0ac0*/  @!P3 DMUL R22, R16, R22 ;  /* 0x000000161016b228 */ /* 0x004fe40000000000 */
[----:B---3--:R-:W-:-:S06]  /*0ad0*/  @!P2 DFMA R8, R6, R10, R8 ;  /* 0x0000000a0608a22b */ /* 0x008fcc0000000008 */
[----:B----4-:R-:W-:-:S08]  /*0ae0*/  @!P3 DFMA R22, R6, R18, R22 ;  /* 0x000000120616b22b */ /* 0x010fd00000000016 */
[----:B------:R-:W-:Y:S01]  /*0af0*/  @!P3 DADD R8, R8, R22 ;  /* 0x000000000808b229 */ /* 0x000fe20000000016 */
[----:B------:R-:W-:Y:S10]  /*0b00*/  @P0 BRA `(.L_x_2) ;  /* 0xfffffff800d40947 */ /* 0x000ff4000383ffff */
[----:B------:R-:W-:-:S07]  /*0b10*/  IMAD.MOV.U32 R23, RZ, RZ, R29 ;  /* 0x000000ffff177224 */ /* 0x000fce00078e001d */
.L_x_1:
[----:B------:R-:W-:-:S13]  /*0b20*/  LOP3.LUT P0, R4, R2, 0x3, RZ, 0xc0, !PT ;  /* 0x0000000302047812 */ /* 0x000fda000780c0ff */
[----:B------:R-:W-:Y:S05]  /*0b30*/  @!P0 BRA `(.L_x_0) ;  /* 0x0000000400148947 */ /* 0x000fea0003800000 */
[----:B------:R-:W-:Y:S02]  /*0b40*/  ISETP.NE.AND P0, PT, R4, 0x1, PT ;  /* 0x000000010400780c */ /* 0x000fe40003f05270 */
[----:B------:R-:W-:-:S04]  /*0b50*/  LOP3.LUT R2, R2, 0x1, RZ, 0xc0, !PT ;  /* 0x0000000102027812 */ /* 0x000fc800078ec0ff */
[----:B------:R-:W-:-:S07]  /*0b60*/  ISETP.NE.U32.AND P1, PT, R2, 0x1, PT ;  /* 0x000000010200780c */ /* 0x000fce0003f25070 */
[----:B------:R-:W-:Y:S06]  /*0b70*/  @!P0 BRA `(.L_x_3) ;  /* 0x0000000000a08947 */ /* 0x000fec0003800000 */
[----:B------:R-:W0:Y:S01]  /*0b80*/  LDC.64 R12, c[0x0][0x388] ;  /* 0x0000e200ff0c7b82 */ /* 0x000e220000000a00 */
[C---:B------:R-:W-:Y:S02]  /*0b90*/  ISETP.GE.AND P0, PT, R23.reuse, R3, PT ;  /* 0x000000031700720c */ /* 0x040fe40003f06270 */
[C---:B------:R-:W-:Y:S02]  /*0ba0*/  ISETP.GE.U32.AND P2, PT, R0.reuse, R23, PT ;  /* 0x000000170000720c */ /* 0x040fe40003f46070 */
[C---:B------:R-:W-:Y:S02]  /*0bb0*/  ISETP.EQ.OR P0, PT, R23.reuse, RZ, P0 ;  /* 0x000000ff1700720c */ /* 0x040fe40000702670 */
[----:B------:R-:W-:Y:S01]  /*0bc0*/  ISETP.GE.AND P3, PT, R23, UR4, PT ;  /* 0x0000000417007c0c */ /* 0x000fe2000bf66270 */
[----:B------:R-:W1:Y:S08]  /*0bd0*/  LDC.64 R26, c[0x0][0x390] ;  /* 0x0000e400ff1a7b82 */ /* 0x000e700000000a00 */
[----:B------:R-:W-:-:S02]  /*0be0*/  @P2 IMAD.IADD R15, R0, 0x1, -R23 ;  /* 0x00000001000f2824 */ /* 0x000fc400078e0a17 */
[----:B------:R-:W-:-:S04]  /*0bf0*/  @!P0 IMAD.IADD R17, R23, 0x1, R0 ;  /* 0x0000000117118824 */ /* 0x000fc800078e0200 */
[----:B0-----:R-:W-:-:S04]  /*0c00*/  @!P0 IMAD.WIDE.U32 R24, R17, 0x8, R12 ;  /* 0x0000000811188825 */ /* 0x001fc800078e000c */
[C---:B------:R-:W-:Y:S02]  /*0c10*/  IMAD.WIDE.U32 R12, R23.reuse, 0x8, R12 ;  /* 0x00000008170c7825 */ /* 0x040fe400078e000c */
[----:B------:R-:W2:Y:S02]  /*0c20*/  @!P0 LDG.E.64.CONSTANT R24, desc[UR6][R24.64] ;  /* 0x0000000618188981 */ /* 0x000ea4000c1e9b00 */
[--C-:B-1----:R-:W-:Y:S02]  /*0c30*/  IMAD.WIDE.U32 R10, R23, 0x8, R26.reuse ;  /* 0x00000008170a7825 */ /* 0x102fe400078e001a */
[----:B------:R-:W3:Y:S02]  /*0c40*/  @!P3 LDG.E.64.CONSTANT R6, desc[UR6][R12.64] ;  /* 0x000000060c06b981 */ /* 0x000ee4000c1e9b00 */
[--C-:B------:R-:W-:Y:S02]  /*0c50*/  @P2 IMAD.WIDE.U32 R14, R15, 0x8, R26.reuse ;  /* 0x000000080f0e2825 */ /* 0x100fe400078e001a */
[----:B------:R-:W2:Y:S02]  /*0c60*/  @!P0 LDG.E.64.CONSTANT R20, desc[UR6][R10.64] ;  /* 0x000000060a148981 */ /* 0x000ea4000c1e9b00 */
[----:B------:R-:W-:-:S02]  /*0c70*/  @!P0 IMAD.WIDE.U32 R16, R17, 0x8, R26 ;  /* 0x0000000811108825 */ /* 0x000fc400078e001a */
[----:B------:R-:W3:Y:S04]  /*0c80*/  @P2 LDG.E.64.CONSTANT R14, desc[UR6][R14.64] ;  /* 0x000000060e0e2981 */ /* 0x000ee8000c1e9b00 */
[----:B------:R-:W4:Y:S01]  /*0c90*/  @!P0 LDG.E.64.CONSTANT R16, desc[UR6][R16.64] ;  /* 0x0000000610108981 */ /* 0x000f22000c1e9b00 */
[----:B------:R-:W-:-:S04]  /*0ca0*/  IADD3 R29, PT, PT, R23, 0x20, RZ ;  /* 0x00000020171d7810 */ /* 0x000fc80007ffe0ff */
[C---:B------:R-:W-:Y:S02]  /*0cb0*/  ISETP.GE.AND P5, PT, R29.reuse, R3, PT ;  /* 0x000000031d00720c */ /* 0x040fe40003fa6270 */
[----:B------:R-:W-:Y:S02]  /*0cc0*/  ISETP.GE.U32.AND P4, PT, R0, R29, PT ;  /* 0x0000001d0000720c */ /* 0x000fe40003f86070 */
[----:B------:R-:W-:-:S09]  /*0cd0*/  ISETP.GE.AND P3, PT, R29, UR4, PT ;  /* 0x000000041d007c0c */ /* 0x000fd2000bf66270 */
[----:B------:R-:W-:-:S04]  /*0ce0*/  @!P5 IMAD.WIDE.U32 R18, R0, 0x8, R12 ;  /* 0x000000080012d825 */ /* 0x000fc800078e000c */
[----:B------:R-:W-:Y:S02]  /*0cf0*/  @P4 IMAD.IADD R29, R0, 0x1, -R29 ;  /* 0x00000001001d4824 */ /* 0x000fe400078e0a1d */
[----:B------:R-:W5:Y:S02]  /*0d00*/  @!P5 LDG.E.64.CONSTANT R18, desc[UR6][R18.64+0x100] ;  /* 0x000100061212d981 */ /* 0x000f64000c1e9b00 */
[----:B------:R-:W-:-:S06]  /*0d10*/  @P4 IMAD.WIDE.U32 R26, R29, 0x8, R26 ;  /* 0x000000081d1a4825 */ /* 0x000fcc00078e001a */
[----:B------:R-:W5:Y:S01]  /*0d20*/  @P4 LDG.E.64.CONSTANT R26, desc[UR6][R26.64] ;  /* 0x000000061a1a4981 */ /* 0x000f62000c1e9b00 */
[----:B--2---:R-:W-:-:S03]  /*0d30*/  @!P0 DMUL R20, R24, R20 ;  /* 0x0000001418148228 */ /* 0x004fc60000000000 */
[----:B------:R-:W5:Y:S01]  /*0d40*/  @!P5 LDG.E.64.CONSTANT R24, desc[UR6][R10.64+0x100] ;  /* 0x000100060a18d981 */ /* 0x000f62000c1e9b00 */
[----:B---3--:R-:W-:Y:S01]  /*0d50*/  @P2 DFMA R8, R6, R14, R8 ;  /* 0x0000000e0608222b */ /* 0x008fe20000000008 */
[----:B------:R-:W-:-:S03]  /*0d60*/  @!P5 IMAD.WIDE.U32 R14, R0, 0x8, R10 ;  /* 0x00000008000ed825 */ /* 0x000fc600078e000a */
[----:B----4-:R-:W-:Y:S01]  /*0d70*/  @!P0 DFMA R16, R6, R16, R20 ;  /* 0x000000100610822b */ /* 0x010fe20000000014 */
[----:B------:R-:W2:Y:S04]  /*0d80*/  @!P3 LDG.E.64.CONSTANT R6, desc[UR6][R12.64+0x100] ;  /* 0x000100060c06b981 */ /* 0x000ea8000c1e9b00 */
[----:B------:R-:W3:Y:S03]  /*0d90*/  @!P5 LDG.E.64.CONSTANT R14, desc[UR6][R14.64+0x100] ;  /* 0x000100060e0ed981 */ /* 0x000ee6000c1e9b00 */
[----:B------:R-:W-:Y:S01]  /*0da0*/  @!P0 DADD R8, R8, R16 ;  /* 0x0000000008088229 */ /* 0x000fe20000000010 */
[----:B------:R-:W-:Y:S01]  /*0db0*/  VIADD R23, R23, 0x40 ;  /* 0x0000004017177836 */ /* 0x000fe20000000000 */
[----:B-----5:R-:W-:-:S06]  /*0dc0*/  @!P5 DMUL R24, R18, R24 ;  /* 0x000000181218d228 */ /* 0x020fcc0000000000 */
[C---:B--2---:R-:W-:Y:S02]  /*0dd0*/  @P4 DFMA R8, R6.reuse, R26, R8 ;  /* 0x0000001a0608422b */ /* 0x044fe40000000008 */
[----:B---3--:R-:W-:-:S08]  /*0de0*/  @!P5 DFMA R24, R6, R14, R24 ;  /* 0x0000000e0618d22b */ /* 0x008fd00000000018 */
[----:B------:R-:W-:-:S11]  /*0df0*/  @!P5 DADD R8, R8, R24 ;  /* 0x000000000808d229 */ /* 0x000fd60000000018 */
.L_x_3:
[----:B------:R-:W-:Y:S05]  /*0e00*/  @P1 BRA `(.L_x_0) ;  /* 0x0000000000601947 */ /* 0x000fea0003800000 */
[C---:B------:R-:W-:Y:S02]  /*0e10*/  ISETP.GE.AND P0, PT, R23.reuse, R3, PT ;  /* 0x000000031700720c */ /* 0x040fe40003f06270 */
[----:B------:R-:W-:Y:S02]  /*0e20*/  ISETP.GE.U32.AND P2, PT, R0, R23, PT ;  /* 0x000000170000720c */ /* 0x000fe40003f46070 */
[C---:B------:R-:W-:Y:S02]  /*0e30*/  ISETP.EQ.OR P0, PT, R23.reuse, RZ, P0 ;  /* 0x000000ff1700720c */ /* 0x040fe40000702670 */
[----:B------:R-:W-:-:S09]  /*0e40*/  ISETP.GE.AND P1, PT, R23, UR4, PT ;  /* 0x0000000417007c0c */ /* 0x000fd2000bf26270 */
[----:B------:R-:W0:Y:S01]  /*0e50*/  @P2 LDC.64 R14, c[0x0][0x390] ;  /* 0x0000e400ff0e2b82 */ /* 0x000e220000000a00 */
[C---:B------:R-:W-:Y:S01]  /*0e60*/  @P2 IMAD.IADD R19, R0.reuse, 0x1, -R23 ;  /* 0x0000000100132824 */ /* 0x040fe200078e0a17 */
[----:B------:R-:W-:-:S06]  /*0e70*/  @!P0 IADD3 R21, PT, PT, R0, R23, RZ ;  /* 0x0000001700158210 */ /* 0x000fcc0007ffe0ff */
[----:B------:R-:W1:Y:S08]  /*0e80*/  @!P0 LDC.64 R12, c[0x0][0x390] ;  /* 0x0000e400ff0c8b82 */ /* 0x000e700000000a00 */
[----:B------:R-:W2:Y:S08]  /*0e90*/  @!P0 LDC.64 R2, c[0x0][0x388] ;  /* 0x0000e200ff028b82 */ /* 0x000eb00000000a00 */
[----:B------:R-:W3:Y:S01]  /*0ea0*/  @!P1 LDC.64 R16, c[0x0][0x388] ;  /* 0x0000e200ff109b82 */ /* 0x000ee20000000a00 */
[----:B-1----:R-:W-:-:S04]  /*0eb0*/  @!P0 IMAD.WIDE.U32 R10, R23, 0x8, R12 ;  /* 0x00000008170a8825 */ /* 0x002fc800078e000c */
[----:B--2---:R-:W-:Y:S02]  /*0ec0*/  @!P0 IMAD.WIDE.U32 R2, R21, 0x8, R2 ;  /* 0x0000000815028825 */ /* 0x004fe400078e0002 */
[----:B------:R-:W2:Y:S02]  /*0ed0*/  @!P0 LDG.E.64.CONSTANT R10, desc[UR6][R10.64] ;  /* 0x000000060a0a8981 */ /* 0x000ea4000c1e9b00 */
[----:B0-----:R-:W-:Y:S02]  /*0ee0*/  @P2 IMAD.WIDE.U32 R14, R19, 0x8, R14 ;  /* 0x00000008130e2825 */ /* 0x001fe400078e000e */
[----:B------:R-:W2:Y:S02]  /*0ef0*/  @!P0 LDG.E.64.CONSTANT R2, desc[UR6][R2.64] ;  /* 0x0000000602028981 */ /* 0x000ea4000c1e9b00 */
[----:B------:R-:W-:Y:S02]  /*0f00*/  @!P0 IMAD.WIDE.U32 R12, R21, 0x8, R12 ;  /* 0x00000008150c8825 */ /* 0x000fe400078e000c */
[----:B------:R-:W4:Y:S02]  /*0f10*/  @P2 LDG.E.64.CONSTANT R14, desc[UR6][R14.64] ;  /* 0x000000060e0e2981 */ /* 0x000f24000c1e9b00 */
[----:B---3--:R-:W-:-:S02]  /*0f20*/  @!P1 IMAD.WIDE.U32 R16, R23, 0x8, R16 ;  /* 0x0000000817109825 */ /* 0x008fc400078e0010 */
[----:B------:R-:W3:Y:S04]  /*0f30*/  @!P0 LDG.E.64.CONSTANT R12, desc[UR6][R12.64] ;  /* 0x000000060c0c8981 */ /* 0x000ee8000c1e9b00 */
[----:B------:R-:W4:Y:S01]  /*0f40*/  @!P1 LDG.E.64.CONSTANT R6, desc[UR6][R16.64] ;  /* 0x0000000610069981 */ /* 0x000f22000c1e9b00 */
[----:B--2---:R-:W-:Y:S02]  /*0f50*/  @!P0 DMUL R18, R2, R10 ;  /* 0x0000000a02128228 */ /* 0x004fe40000000000 */
[----:B----4-:R-:W-:-:S06]  /*0f60*/  @P2 DFMA R8, R14, R6, R8 ;  /* 0x000000060e08222b */ /* 0x010fcc0000000008 */
[----:B---3--:R-:W-:-:S08]  /*0f70*/  @!P0 DFMA R18, R12, R6, R18 ;  /* 0x000000060c12822b */ /* 0x008fd00000000012 */
[----:B------:R-:W-:-:S11]  /*0f80*/  @!P0 DADD R8, R8, R18 ;  /* 0x0000000008088229 */ /* 0x000fd60000000012 */
.L_x_0:
[----:B------:R-:W-:Y:S01]  /*0f90*/  SHFL.DOWN PT, R3, R9, 0x10, 0x1f ;  /* 0x0a001f0009037f89 */ /* 0x000fe200000e0000 */
[----:B------:R-:W-:-:S03]  /*0fa0*/  ISETP.NE.AND P0, PT, R5, RZ, PT ;  /* 0x000000ff0500720c */ /* 0x000fc60003f05270 */
[----:B------:R-:W0:Y:S02]  /*0fb0*/  SHFL.DOWN PT, R2, R8, 0x10, 0x1f ;  /* 0x0a001f0008027f89 */ /* 0x000e2400000e0000 */
[----:B0-----:R-:W-:-:S07]  /*0fc0*/  DADD R2, R2, R8 ;  /* 0x0000000002027229 */ /* 0x001fce0000000008 */
[----:B------:R-:W-:Y:S04]  /*0fd0*/  SHFL.DOWN PT, R7, R3, 0x8, 0x1f ;  /* 0x09001f0003077f89 */ /* 0x000fe800000e0000 */
        /* <DEDUP_REMOVED lines=8> */
[----:B------:R0:W1:Y:S04]  /*1060*/  SHFL.DOWN PT, R5, R13, 0x1, 0x1f ;  /* 0x08201f000d057f89 */ /* 0x00006800000e0000 */
[----:B------:R0:W2:Y:S01]  /*1070*/  SHFL.DOWN PT, R4, R12, 0x1, 0x1f ;  /* 0x08201f000c047f89 */ /* 0x0000a200000e0000 */
[----:B------:R-:W-:Y:S05]  /*1080*/  @P0 EXIT ;  /* 0x000000000000094d */ /* 0x000fea0003800000 */
[----:B------:R-:W3:Y:S01]  /*1090*/  LDC.64 R6, c[0x0][0x398] ;  /* 0x0000e600ff067b82 */ /* 0x000ee20000000a00 */
[----:B-12---:R-:W-:-:S08]  /*10a0*/  DADD R2, R12, R4 ;  /* 0x000000000c027229 */ /* 0x006fd00000000004 */
[----:B------:R-:W-:Y:S01]  /*10b0*/  DMUL R2, R2, 0.5 ;  /* 0x3fe0000002027828 */ /* 0x000fe20000000000 */
[----:B---3--:R-:W-:-:S06]  /*10c0*/  IMAD.WIDE.U32 R4, R0, 0x8, R6 ;  /* 0x0000000800047825 */ /* 0x008fcc00078e0006 */
[----:B------:R-:W-:Y:S01]  /*10d0*/  STG.E.64 desc[UR6][R4.64], R2 ;  /* 0x0000000204007986 */ /* 0x000fe2000c101b06 */
[----:B------:R-:W-:Y:S05]  /*10e0*/  EXIT ;  /* 0x000000000000794d */ /* 0x000fea0003800000 */
.L_x_4:
[----:B------:R-:W-:-:S00]  /*10f0*/  BRA `(.L_x_4) ;  /* 0xfffffffc00fc7947 */ /* 0x000fc0000383ffff */
[----:B------:R-:W-:-:S00]  /*1100*/  NOP ;  /* 0x0000000000007918 */ /* 0x000fc00000000000 */
[----:B------:R-:W-:-:S00]  /*1110*/  NOP ;  /* 0x0000000000007918 */ /* 0x000fc00000000000 */
[----:B------:R-:W-:-:S00]  /*1120*/  NOP ;  /* 0x0000000000007918 */ /* 0x000fc00000000000 */
[----:B------:R-:W-:-:S00]  /*1130*/  NOP ;  /* 0x0000000000007918 */ /* 0x000fc00000000000 */
[----:B------:R-:W-:-:S00]  /*1140*/  NOP ;  /* 0x0000000000007918 */ /* 0x000fc00000000000 */
[----:B------:R-:W-:-:S00]  /*1150*/  NOP ;  /* 0x0000000000007918 */ /* 0x000fc00000000000 */
[----:B------:R-:W-:-:S00]  /*1160*/  NOP ;  /* 0x0000000000007918 */ /* 0x000fc00000000000 */
[----:B------:R-:W-:-:S00]  /*1170*/  NOP ;  /* 0x0000000000007918 */ /* 0x000fc00000000000 */
.L_x_26:


//--------------------- .text._Z9chebyprodiPdS_S_ --------------------------
	.section	.text._Z9chebyprodiPdS_S_,"ax",@progbits
	.align	128
        .global         _Z9chebyprodiPdS_S_
        .type           _Z9chebyprodiPdS_S_,@function
        .size           _Z9chebyprodiPdS_S_,(.L_x_27 - _Z9chebyprodiPdS_S_)
        .other          _Z9chebyprodiPdS_S_,@"STO_CUDA_ENTRY STV_DEFAULT"
_Z9chebyprodiPdS_S_:
.text._Z9chebyprodiPdS_S_:
[----:B------:R-:W-:Y:S01]  /*0000*/  LDC R1, c[0x0][0x37c] ;  /* 0x0000df00ff017b82 */ /* 0x000fe20000000800 */
[----:B------:R-:W0:Y:S07]  /*0010*/  S2R R3, SR_TID.X ;  /* 0x0000000000037919 */ /* 0x000e2e0000002100 */
[----:B------:R-:W0:Y:S01]  /*0020*/  S2UR UR4, SR_CTAID.X ;  /* 0x00000000000479c3 */ /* 0x000e220000002500 */
[----:B------:R-:W1:Y:S07]  /*0030*/  LDCU UR5, c[0x0][0x380] ;  /* 0x00007000ff0577ac */ /* 0x000e6e0008000800 */
[----:B------:R-:W0:Y:S02]  /*0040*/  LDC R0, c[0x0][0x360] ;  /* 0x0000d800ff007b82 */ /* 0x000e240000000800 */
[----:B0-----:R-:W-:-:S05]  /*0050*/  IMAD R0, R0, UR4, R3 ;  /* 0x0000000400007c24 */ /* 0x001fca000f8e0203 */
[----:B-1----:R-:W-:-:S13]  /*0060*/  ISETP.GE.AND P0, PT, R0, UR5, PT ;  /* 0x0000000500007c0c */ /* 0x002fda000bf06270 */
[----:B------:R-:W-:Y:S05]  /*0070*/  @P0 EXIT ;  /* 0x000000000000094d */ /* 0x000fea0003800000 */
[----:B------:R-:W-:Y:S01]  /*0080*/  ISETP.GE.AND P0, PT, R0, RZ, PT ;  /* 0x000000ff0000720c */ /* 0x000fe20003f06270 */
[----:B------:R-:W0:Y:S01]  /*0090*/  LDCU.64 UR6, c[0x0][0x358] ;  /* 0x00006b00ff0677ac */ /* 0x000e220008000a00 */
[----:B------:R-:W-:Y:S01]  /*00a0*/  BSSY.RECONVERGENT B0, `(.L_x_5) ;  /* 0x00000aa000007945 */ /* 0x000fe20003800200 */
[----:B------:R-:W-:-:S10]  /*00b0*/  CS2R R22, SRZ ;  /* 0x0000000000167805 */ /* 0x000fd4000001ff00 */
[----:B------:R-:W-:Y:S05]  /*00c0*/  @!P0 BRA `(.L_x_6) ;  /* 0x00000008009c8947 */ /* 0x000fea0003800000 */
[C---:B------:R-:W-:Y:S01]  /*00d0*/  ISETP.GE.U32.AND P1, PT, R0.reuse, 0xf, PT ;  /* 0x0000000f0000780c */ /* 0x040fe20003f26070 */
[----:B------:R-:W-:Y:S01]  /*00e0*/  VIADD R2, R0, 0x1 ;  /* 0x0000000100027836 */ /* 0x000fe20000000000 */
[----:B------:R-:W-:Y:S01]  /*00f0*/  BSSY.RECONVERGENT B1, `(.L_x_7) ;  /* 0x000004e000017945 */ /* 0x000fe20003800200 */
[----:B------:R-:W-:Y:S01]  /*0100*/  IMAD.MOV.U32 R5, RZ, RZ, RZ ;  /* 0x000000ffff057224 */ /* 0x000fe200078e00ff */
[----:B------:R-:W-:Y:S02]  /*0110*/  CS2R R22, SRZ ;  /* 0x0000000000167805 */ /* 0x000fe4000001ff00 */
[----:B------:R-:W-:-:S04]  /*0120*/  LOP3.LUT R3, R2, 0xf, RZ, 0xc0, !PT ;  /* 0x0000000f02037812 */ /* 0x000fc800078ec0ff */
[----:B------:R-:W-:-:S03]  /*0130*/  ISETP.NE.AND P0, PT, R3, RZ, PT ;  /* 0x000000ff0300720c */ /* 0x000fc60003f05270 */
[----:B------:R-:W-:Y:S10]  /*0140*/  @!P1 BRA `(.L_x_8) ;  /* 0x0000000400209947 */ /* 0x000ff40003800000 */
[----:B------:R-:W1:Y:S01]  /*0150*/  LDC.64 R24, c[0x0][0x390] ;  /* 0x0000e400ff187b82 */ /* 0x000e620000000a00 */
[----:B------:R-:W2:Y:S01]  /*0160*/  LDCU.64 UR4, c[0x0][0x388] ;  /* 0x00007100ff0477ac */ /* 0x000ea20008000a00 */
[----:B------:R-:W-:Y:S02]  /*0170*/  LOP3.LUT R5, R2, 0x7ffffff0, RZ, 0xc0, !PT ;  /* 0x7ffffff002057812 */ /* 0x000fe400078ec0ff */
[----:B------:R-:W-:Y:S02]  /*0180*/  CS2R R22, SRZ ;  /* 0x0000000000167805 */ /* 0x000fe4000001ff00 */
[----:B------:R-:W-:Y:S01]  /*0190*/  IADD3 R26, PT, PT, -R5, RZ, RZ ;  /* 0x000000ff051a7210 */ /* 0x000fe20007ffe1ff */
[----:B--2---:R-:W-:-:S04]  /*01a0*/  UIADD3 UR4, UP0, UPT, UR4, 0x40, URZ ;  /* 0x0000004004047890 */ /* 0x004fc8000ff1e0ff */
[----:B------:R-:W-:Y:S01]  /*01b0*/  UIADD3.X UR5, UPT, UPT, URZ, UR5, URZ, UP0, !UPT ;  /* 0x00000005ff057290 */ /* 0x000fe200087fe4ff */
[----:B-1----:R-:W-:-:S04]  /*01c0*/  IMAD.WIDE R24, R0, 0x8, R24 ;  /* 0x0000000800187825 */ /* 0x002fc800078e0218 */
[----:B------:R-:W-:Y:S01]  /*01d0*/  IMAD.U32 R12, RZ, RZ, UR4 ;  /* 0x00000004ff0c7e24 */ /* 0x000fe2000f8e00ff */
[----:B------:R-:W-:Y:S01]  /*01e0*/  IADD3 R4, P1, PT, R24, -0x38, RZ ;  /* 0xffffffc818047810 */ /* 0x000fe20007f3e0ff */
[----:B------:R-:W-:-:S03]  /*01f0*/  IMAD.U32 R13, RZ, RZ, UR5 ;  /* 0x00000005ff0d7e24 */ /* 0x000fc6000f8e00ff */
[----:B------:R-:W-:Y:S01]  /*0200*/  IADD3.X R24, PT, PT, R25, -0x1, RZ, P1, !PT ;  /* 0xffffffff19187810 */ /* 0x000fe20000ffe4ff */
[----:B------:R-:W-:-:S08]  /*0210*/  IMAD.MOV.U32 R25, RZ, RZ, RZ ;  /* 0x000000ffff197224 */ /* 0x000fd000078e00ff */
.L_x_9:
[----:B------:R-:W-:-:S03]  /*0220*/  IMAD.WIDE R6, R25, 0x8, RZ ;  /* 0x0000000819067825 */ /* 0x000fc600078e02ff */
[----:B------:R-:W-:Y:S02]  /*0230*/  IADD3 R8, P1, PT, -R6, R4, RZ ;  /* 0x0000000406087210 */ /* 0x000fe40007f3e1ff */
[----:B------:R-:W-:-:S03]  /*0240*/  MOV R6, R12 ;  /* 0x0000000c00067202 */ /* 0x000fc60000000f00 */
[----:B------:R-:W-:Y:S02]  /*0250*/  IMAD.X R9, R24, 0x1, ~R7, P1 ;  /* 0x0000000118097824 */ /* 0x000fe400008e0e07 */
[----:B------:R-:W-:-:S03]  /*0260*/  IMAD.MOV.U32 R7, RZ, RZ, R13 ;  /* 0x000000ffff077224 */ /* 0x000fc600078e000d */
[----:B0-----:R-:W2:Y:S04]  /*0270*/  LDG.E.64.CONSTANT R10, desc[UR6][R8.64+0x38] ;  /* 0x00003806080a7981 */ /* 0x001ea8000c1e9b00 */
[----:B------:R-:W2:Y:S04]  /*0280*/  LDG.E.64.CONSTANT R20, desc[UR6][R6.64+-0x40] ;  /* 0xffffc00606147981 */ /* 0x000ea8000c1e9b00 */
[----:B------:R-:W3:Y:S04]  /*0290*/  LDG.E.64.CONSTANT R18, desc[UR6][R6.64+-0x38] ;  /* 0xffffc80606127981 */ /* 0x000ee8000c1e9b00 */
[----:B------:R-:W3:Y:S04]  /*02a0*/  LDG.E.64.CONSTANT R14, desc[UR6][R8.64+0x30] ;  /* 0x00003006080e7981 */ /* 0x000ee8000c1e9b00 */
[----:B------:R-:W4:Y:S04]  /*02b0*/  LDG.E.64.CONSTANT R16, desc[UR6][R6.64+-0x30] ;  /* 0xffffd00606107981 */ /* 0x000f28000c1e9b00 */
[----:B------:R-:W4:Y:S01]  /*02c0*/  LDG.E.64.CONSTANT R12, desc[UR6][R8.64+0x28] ;  /* 0x00002806080c7981 */ /* 0x000f22000c1e9b00 */
[----:B--2---:R-:W-:-:S03]  /*02d0*/  DFMA R22, R20, R10, R22 ;  /* 0x0000000a1416722b */ /* 0x004fc60000000016 */
[----:B------:R-:W2:Y:S04]  /*02e0*/  LDG.E.64.CONSTANT R10, desc[UR6][R6.64+-0x28] ;  /* 0xffffd806060a7981 */ /* 0x000ea8000c1e9b00 */
[----:B------:R-:W2:Y:S01]  /*02f0*/  LDG.E.64.CONSTANT R20, desc[UR6][R8.64+0x20] ;  /* 0x0000200608147981 */ /* 0x000ea2000c1e9b00 */
[----:B---3--:R-:W-:-:S03]  /*0300*/  DFMA R22, R18, R14, R22 ;  /* 0x0000000e1216722b */ /* 0x008fc60000000016 */
[----:B------:R-:W3:Y:S04]  /*0310*/  LDG.E.64.CONSTANT R14, desc[UR6][R6.64+-0x20] ;  /* 0xffffe006060e7981 */ /* 0x000ee8000c1e9b00 */
[----:B------:R-:W3:Y:S01]  /*0320*/  LDG.E.64.CONSTANT R18, desc[UR6][R8.64+0x18] ;  /* 0x0000180608127981 */ /* 0x000ee2000c1e9b00 */
[----:B----4-:R-:W-:-:S03]  /*0330*/  DFMA R22, R16, R12, R22 ;  /* 0x0000000c1016722b */ /* 0x010fc60000000016 */
        /* <DEDUP_REMOVED lines=29> */
[----:B------:R-:W-:Y:S01]  /*0510*/  VIADD R26, R26, 0x10 ;  /* 0x000000101a1a7836 */ /* 0x000fe20000000000 */
[----:B--2---:R-:W-:Y:S02]  /*0520*/  DFMA R12, R10, R12, R18 ;  /* 0x0000000c0a0c722b */ /* 0x004fe40000000012 */
[----:B------:R-:W2:Y:S04]  /*0530*/  LDG.E.64.CONSTANT R10, desc[UR6][R6.64+0x38] ;  /* 0x00003806060a7981 */ /* 0x000ea8000c1e9b00 */
[----:B------:R-:W2:Y:S02]  /*0540*/  LDG.E.64.CONSTANT R18, desc[UR6][R8.64+-0x40] ;  /* 0xffffc00608127981 */ /* 0x000ea4000c1e9b00 */
[----:B---3--:R-:W-:Y:S01]  /*0550*/  DFMA R12, R14, R16, R12 ;  /* 0x000000100e0c722b */ /* 0x008fe2000000000c */
[----:B------:R-:W-:-:S07]  /*0560*/  ISETP.NE.AND P1, PT, R26, RZ, PT ;  /* 0x000000ff1a00720c */ /* 0x000fce0003f25270 */
[----:B----4-:R-:W-:Y:S01]  /*0570*/  DFMA R22, R20, R22, R12 ;  /* 0x000000161416722b */ /* 0x010fe2000000000c */
[----:B------:R-:W-:Y:S02]  /*0580*/  IADD3 R12, P2, PT, R6, 0x80, RZ ;  /* 0x00000080060c7810 */ /* 0x000fe40007f5e0ff */
[----:B------:R-:W-:-:S03]  /*0590*/  IADD3 R25, PT, PT, R25, 0x10, RZ ;  /* 0x0000001019197810 */ /* 0x000fc60007ffe0ff */
[----:B------:R-:W-:Y:S02]  /*05a0*/  IMAD.X R13, RZ, RZ, R7, P2 ;  /* 0x000000ffff0d7224 */ /* 0x000fe400010e0607 */
[----:B--2---:R-:W-:Y:S01]  /*05b0*/  DFMA R22, R10, R18, R22 ;  /* 0x000000120a16722b */ /* 0x004fe20000000016 */
[----:B------:R-:W-:Y:S10]  /*05c0*/  @P1 BRA `(.L_x_9) ;  /* 0xfffffffc00141947 */ /* 0x000ff4000383ffff */
.L_x_8:
[----:B0-----:R-:W-:Y:S05]  /*05d0*/  BSYNC.RECONVERGENT B1 ;  /* 0x0000000000017941 */ /* 0x001fea0003800200 */
.L_x_7:
[----:B------:R-:W-:Y:S05]  /*05e0*/  @!P0 BRA `(.L_x_6) ;  /* 0x0000000400548947 */ /* 0x000fea0003800000 */
[----:B------:R-:W-:Y:S01]  /*05f0*/  ISETP.GE.U32.AND P0, PT, R3, 0x8, PT ;  /* 0x000000080300780c */ /* 0x000fe20003f06070 */
[----:B------:R-:W-:Y:S01]  /*0600*/  BSSY.RECONVERGENT B1, `(.L_x_10) ;  /* 0x0000022000017945 */ /* 0x000fe20003800200 */
[----:B------:R-:W-:-:S04]  /*0610*/  LOP3.LUT R4, R2, 0x7, RZ, 0xc0, !PT ;  /* 0x0000000702047812 */ /* 0x000fc800078ec0ff */
[----:B------:R-:W-:-:S07]  /*0620*/  ISETP.NE.AND P1, PT, R4, RZ, PT ;  /* 0x000000ff0400720c */ /* 0x000fce0003f25270 */
[----:B------:R-:W-:Y:S06]  /*0630*/  @!P0 BRA `(.L_x_11) ;  /* 0x0000000000788947 */ /* 0x000fec0003800000 */
[----:B------:R-:W0:Y:S01]  /*0640*/  LDC.64 R12, c[0x0][0x390] ;  /* 0x0000e400ff0c7b82 */ /* 0x000e220000000a00 */
[----:B------:R-:W-:-:S07]  /*0650*/  IMAD.IADD R3, R0, 0x1, -R5 ;  /* 0x0000000100037824 */ /* 0x000fce00078e0a05 */
[----:B------:R-:W1:Y:S01]  /*0660*/  LDC.64 R6, c[0x0][0x388] ;  /* 0x0000e200ff067b82 */ /* 0x000e620000000a00 */
[----:B0-----:R-:W-:-:S05]  /*0670*/  IMAD.WIDE R12, R3, 0x8, R12 ;  /* 0x00000008030c7825 */ /* 0x001fca00078e020c */
[----:B------:R-:W2:Y:S01]  /*0680*/  LDG.E.64.CONSTANT R14, desc[UR6][R12.64] ;  /* 0x000000060c0e7981 */ /* 0x000ea2000c1e9b00 */
[----:B-1----:R-:W-:-:S03]  /*0690*/  IMAD.WIDE.U32 R6, R5, 0x8, R6 ;  /* 0x0000000805067825 */ /* 0x002fc600078e0006 */
[----:B------:R-:W3:Y:S04]  /*06a0*/  LDG.E.64.CONSTANT R18, desc[UR6][R12.64+-0x8] ;  /* 0xfffff8060c127981 */ /* 0x000ee8000c1e9b00 */
[----:B------:R-:W2:Y:S04]  /*06b0*/  LDG.E.64.CONSTANT R16, desc[UR6][R6.64] ;  /* 0x0000000606107981 */ /* 0x000ea8000c1e9b00 */
[----:B------:R-:W3:Y:S04]  /*06c0*/  LDG.E.64.CONSTANT R20, desc[UR6][R6.64+0x8] ;  /* 0x0000080606147981 */ /* 0x000ee8000c1e9b00 */
[----:B------:R-:W4:Y:S04]  /*06d0*/  LDG.E.64.CONSTANT R24, desc[UR6][R12.64+-0x10] ;  /* 0xfffff0060c187981 */ /* 0x000f28000c1e9b00 */
[----:B------:R-:W4:Y:S04]  /*06e0*/  LDG.E.64.CONSTANT R26, desc[UR6][R6.64+0x10] ;  /* 0x00001006061a7981 */ /* 0x000f28000c1e9b00 */
[----:B------:R-:W5:Y:S04]  /*06f0*/  LDG.E.64.CONSTANT R10, desc[UR6][R12.64+-0x18] ;  /* 0xffffe8060c0a7981 */ /* 0x000f68000c1e9b00 */
[----:B------:R-:W5:Y:S04]  /*0700*/  LDG.E.64.CONSTANT R8, desc[UR6][R6.64+0x18] ;  /* 0x0000180606087981 */ /* 0x000f68000c1e9b00 */
[----:B------:R-:W5:Y:S01]  /*0710*/  LDG.E.64.CONSTANT R28, desc[UR6][R12.64+-0x38] ;  /* 0xffffc8060c1c7981 */ /* 0x000f62000c1e9b00 */
        /* <DEDUP_REMOVED lines=8> */
[----:B------:R-:W4:Y:S04]  /*07a0*/  LDG.E.64.CONSTANT R26, desc[UR6][R6.64+0x30] ;  /* 0x00003006061a7981 */ /* 0x000f28000c1e9b00 */
[----:B------:R-:W4:Y:S01]  /*07b0*/  LDG.E.64.CONSTANT R6, desc[UR6][R6.64+0x38] ;  /* 0x0000380606067981 */ /* 0x000f22000c1e9b00 */
[----:B-----5:R-:W-:Y:S01]  /*07c0*/  DFMA R8, R8, R10, R22 ;  /* 0x0000000a0808722b */ /* 0x020fe20000000016 */
[----:B------:R-:W-:-:S07]  /*07d0*/  VIADD R5, R5, 0x8 ;  /* 0x0000000805057836 */ /* 0x000fce0000000000 */
[----:B--2---:R-:W-:-:S08]  /*07e0*/  DFMA R8, R16, R14, R8 ;  /* 0x0000000e1008722b */ /* 0x004fd00000000008 */
[----:B---3--:R-:W-:-:S08]  /*07f0*/  DFMA R8, R20, R18, R8 ;  /* 0x000000121408722b */ /* 0x008fd00000000008 */
[----:B----4-:R-:W-:-:S08]  /*0800*/  DFMA R8, R26, R24, R8 ;  /* 0x000000181a08722b */ /* 0x010fd00000000008 */
[----:B------:R-:W-:-:S11]  /*0810*/  DFMA R22, R6, R28, R8 ;  /* 0x0000001c0616722b */ /* 0x000fd60000000008 */
.L_x_11:
[----:B------:R-:W-:Y:S05]  /*0820*/  BSYNC.RECONVERGENT B1 ;  /* 0x0000000000017941 */ /* 0x000fea0003800200 */
.L_x_10:
        /* <DEDUP_REMOVED lines=18> */
[----:B------:R-:W5:Y:S01]  /*0950*/  LDG.E.64.CONSTANT R16, desc[UR6][R18.64+0x18] ;  /* 0x0000180612107981 */ /* 0x000f62000c1e9b00 */
[----:B------:R-:W-:Y:S01]  /*0960*/  IADD3 R5, PT, PT, R5, 0x4, RZ ;  /* 0x0000000405057810 */ /* 0x000fe20007ffe0ff */
[----:B--2---:R-:W-:-:S08]  /*0970*/  DFMA R20, R20, R26, R22 ;  /* 0x0000001a1414722b */ /* 0x004fd00000000016 */
[----:B---3--:R-:W-:-:S08]  /*0980*/  DFMA R10, R10, R12, R20 ;  /* 0x0000000c0a0a722b */ /* 0x008fd00000000014 */
[----:B----4-:R-:W-:-:S08]  /*0990*/  DFMA R6, R6, R8, R10 ;  /* 0x000000080606722b */ /* 0x010fd0000000000a */
[----:B-----5:R-:W-:-:S11]  /*09a0*/  DFMA R22, R16, R14, R6 ;  /* 0x0000000e1016722b */ /* 0x020fd60000000006 */
.L_x_13:
[----:B------:R-:W-:Y:S05]  /*09b0*/  BSYNC.RECONVERGENT B1 ;  /* 0x0000000000017941 */ /* 0x000fea0003800200 */
.L_x_12:
[----:B------:R-:W-:Y:S05]  /*09c0*/  @!P1 BRA `(.L_x_6) ;  /* 0x00000000005c9947 */ /* 0x000fea0003800000 */
[----:B------:R-:W0:Y:S01]  /*09d0*/  LDCU.64 UR8, c[0x0][0x388] ;  /* 0x00007100ff0877ac */ /* 0x000e220008000a00 */
[----:B------:R-:W-:Y:S01]  /*09e0*/  IMAD.WIDE.U32 R4, R5, 0x8, RZ ;  /* 0x0000000805047825 */ /* 0x000fe200078e00ff */
[----:B------:R-:W1:Y:S03]  /*09f0*/  LDCU.64 UR4, c[0x0][0x390] ;  /* 0x00007200ff0477ac */ /* 0x000e660008000a00 */
[----:B------:R-:W-:Y:S01]  /*0a00*/  IMAD.WIDE R6, R0, 0x8, -R4 ;  /* 0x0000000800067825 */ /* 0x000fe200078e0a04 */
[----:B0-----:R-:W-:Y:S02]  /*0a10*/  IADD3 R8, P1, PT, R4, UR8, RZ ;  /* 0x0000000804087c10 */ /* 0x001fe4000ff3e0ff */
[----:B-1----:R-:W-:Y:S01]  /*0a20*/  IADD3 R10, P0, PT, R6, UR4, RZ ;  /* 0x00000004060a7c10 */ /* 0x002fe2000ff1e0ff */
[----:B------:R-:W-:Y:S01]  /*0a30*/  IMAD.MOV R6, RZ, RZ, -R2 ;  /* 0x000000ffff067224 */ /* 0x000fe200078e0a02 */
[----:B------:R-:W-:-:S02]  /*0a40*/  IADD3.X R9, PT, PT, R5, UR9, RZ, P1, !PT ;  /* 0x0000000905097c10 */ /* 0x000fc40008ffe4ff */
[----:B------:R-:W-:-:S09]  /*0a50*/  IADD3.X R11, PT, PT, R7, UR5, RZ, P0, !PT ;  /* 0x00000005070b7c10 */ /* 0x000fd200087fe4ff */
.L_x_14:
[----:B------:R-:W-:Y:S01]  /*0a60*/  IMAD.MOV.U32 R2, RZ, RZ, R8 ;  /* 0x000000ffff027224 */ /* 0x000fe200078e0008 */
[----:B------:R-:W-:Y:S01]  /*0a70*/  MOV R4, R10 ;  /* 0x0000000a00047202 */ /* 0x000fe20000000f00 */
[----:B------:R-:W-:Y:S02]  /*0a80*/  IMAD.MOV.U32 R3, RZ, RZ, R9 ;  /* 0x000000ffff037224 */ /* 0x000fe400078e0009 */
[----:B------:R-:W-:-:S04]  /*0a90*/  IMAD.MOV.U32 R5, RZ, RZ, R11 ;  /* 0x000000ffff057224 */ /* 0x000fc800078e000b */
[----:B------:R-:W2:Y:S04]  /*0aa0*/  LDG.E.64.CONSTANT R2, desc[UR6][R2.64] ;  /* 0x0000000602027981 */ /* 0x000ea8000c1e9b00 */
[----:B------:R-:W2:Y:S01]  /*0ab0*/  LDG.E.64.CONSTANT R4, desc[UR6][R4.64] ;  /* 0x0000000604047981 */ /* 0x000ea2000c1e9b00 */
[----:B------:R-:W-:Y:S01]  /*0ac0*/  VIADD R6, R6, 0x1 ;  /* 0x0000000106067836 */ /* 0x000fe20000000000 */
[----:B------:R-:W-:Y:S02]  /*0ad0*/  IADD3 R10, P1, PT, R10, -0x8, RZ ;  /* 0xfffffff80a0a7810 */ /* 0x000fe40007f3e0ff */
[----:B------:R-:W-:Y:S02]  /*0ae0*/  IADD3 R8, P2, PT, R8, 0x8, RZ ;  /* 0x0000000808087810 */ /* 0x000fe40007f5e0ff */
[----:B------:R-:W-:-:S02]  /*0af0*/  ISETP.NE.AND P0, PT, R6, RZ, PT ;  /* 0x000000ff0600720c */ /* 0x000fc40003f05270 */
[----:B------:R-:W-:Y:S02]  /*0b00*/  IADD3.X R11, PT, PT, R11, -0x1, RZ, P1, !PT ;  /* 0xffffffff0b0b7810 */ /* 0x000fe40000ffe4ff */
[----:B------:R-:W-:Y:S01]  /*0b10*/  IADD3.X R9, PT, PT, RZ, R9, RZ, P2, !PT ;  /* 0x00000009ff097210 */ /* 0x000fe200017fe4ff */
[----:B--2---:R-:W-:-:S08]  /*0b20*/  DFMA R22, R2, R4, R22 ;  /* 0x000000040216722b */ /* 0x004fd00000000016 */
[----:B------:R-:W-:Y:S05]  /*0b30*/  @P0 BRA `(.L_x_14) ;  /* 0xfffffffc00c80947 */ /* 0x000fea000383ffff */
.L_x_6:
[----:B0-----:R-:W-:Y:S05]  /*0b40*/  BSYNC.RECONVERGENT B0 ;  /* 0x0000000000007941 */ /* 0x001fea0003800200 */
.L_x_5:
[----:B------:R-:W0:Y:S01]  /*0b50*/  LDCU UR8, c[0x0][0x380] ;  /* 0x00007000ff0877ac */ /* 0x000e220008000800 */
[----:B------:R-:W-:Y:S01]  /*0b60*/  BSSY.RECONVERGENT B0, `(.L_x_15) ;  /* 0x00000b9000007945 */ /* 0x000fe20003800200 */
[----:B0-----:R-:W-:-:S04]  /*0b70*/  IADD3 R2, PT, PT, -R0, UR8, RZ ;  /* 0x0000000800027c10 */ /* 0x001fc8000fffe1ff */
[----:B------:R-:W-:-:S13]  /*0b80*/  ISETP.GE.AND P0, PT, R2, 0x2, PT ;  /* 0x000000020200780c */ /* 0x000fda0003f06270 */
[----:B------:R-:W-:Y:S05]  /*0b90*/  @!P0 BRA `(.L_x_16) ;  /* 0x0000000800d48947 */ /* 0x000fea0003800000 */
[----:B------:R-:W-:Y:S01]  /*0ba0*/  VIADD R3, R2, 0xfffffffe ;  /* 0xfffffffe02037836 */ /* 0x000fe20000000000 */
[----:B------:R-:W-:Y:S01]  /*0bb0*/  LOP3.LUT R2, RZ, R0, RZ, 0x33, !PT ;  /* 0x00000000ff027212 */ /* 0x000fe200078e33ff */
[----:B------:R-:W-:Y:S01]  /*0bc0*/  BSSY.RECONVERGENT B1, `(.L_x_17) ;  /* 0x000005a000017945 */ /* 0x000fe20003800200 */
[----:B------:R-:W-:Y:S02]  /*0bd0*/  MOV R5, 0x1 ;  /* 0x0000000100057802 */ /* 0x000fe40000000f00 */
[----:B------:R-:W-:Y:S01]  /*0be0*/  ISETP.GE.U32.AND P0, PT, R3, 0x7, PT ;  /* 0x000000070300780c */ /* 0x000fe20003f06070 */
[----:B------:R-:W-:-:S05]  /*0bf0*/  VIADD R2, R2, UR8 ;  /* 0x0000000802027c36 */ /* 0x000fca0008000000 */
[----:B------:R-:W-:-:S07]  /*0c00*/  LOP3.LUT R3, R2, 0x7, RZ, 0xc0, !PT ;  /* 0x0000000702037812 */ /* 0x000fce00078ec0ff */
[----:B------:R-:W-:Y:S05]  /*0c10*/  @!P0 BRA `(.L_x_18) ;  /* 0x0000000400508947 */ /* 0x000fea0003800000 */
[----:B------:R-:W0:Y:S01]  /*0c20*/  LDC.64 R4, c[0x0][0x390] ;  /* 0x0000e400ff047b82 */ /* 0x000e220000000a00 */
[----:B------:R-:W1:Y:S01]  /*0c30*/  LDCU.64 UR4, c[0x0][0x388] ;  /* 0x00007100ff0477ac */ /* 0x000e620008000a00 */
[----:B------:R-:W-:Y:S01]  /*0c40*/  LOP3.LUT R28, R2, 0xfffffff8, RZ, 0xc0, !PT ;  /* 0xfffffff8021c7812 */ /* 0x000fe200078ec0ff */
[----:B------:R-:W-:Y:S01]  /*0c50*/  HFMA2 R26, -RZ, RZ, 0, 0 ;  /* 0x00000000ff1a7431 */ /* 0x000fe200000001ff */
[----:B------:R-:W-:Y:S01]  /*0c60*/  BSSY.RECONVERGENT B2, `(.L_x_19) ;  /* 0x000004e000027945 */ /* 0x000fe20003800200 */
[----:B------:R-:W-:Y:S02]  /*0c70*/  VIADD R27, R0, 0x1 ;  /* 0x00000001001b7836 */ /* 0x000fe40000000000 */
[----:B------:R-:W-:Y:S01]  /*0c80*/  IMAD.MOV R28, RZ, RZ, -R28 ;  /* 0x000000ffff1c7224 */ /* 0x000fe200078e0a1c */
[----:B-1----:R-:W-:-:S04]  /*0c90*/  UIADD3 UR4, UP0, UPT, UR4, 0x40, URZ ;  /* 0x0000004004047890 */ /* 0x002fc8000ff1e0ff */
[----:B------:R-:W-:Y:S01]  /*0ca0*/  UIADD3.X UR5, UPT, UPT, URZ, UR5, URZ, UP0, !UPT ;  /* 0x00000005ff057290 */ /* 0x000fe200087fe4ff */
[----:B0-----:R-:W-:Y:S01]  /*0cb0*/  IADD3 R4, P0, PT, R4, 0x20, RZ ;  /* 0x0000002004047810 */ /* 0x001fe20007f1e0ff */
[----:B------:R-:W-:-:S03]  /*0cc0*/  IMAD.U32 R6, RZ, RZ, UR4 ;  /* 0x00000004ff067e24 */ /* 0x000fc6000f8e00ff */
[----:B------:R-:W-:Y:S01]  /*0cd0*/  MOV R10, R4 ;  /* 0x00000004000a7202 */ /* 0x000fe20000000f00 */
[----:B------:R-:W-:Y:S02]  /*0ce0*/  IMAD.X R5, RZ, RZ, R5, P0 ;  /* 0x000000ffff057224 */ /* 0x000fe400000e0605 */
[----:B------:R-:W-:Y:S02]  /*0cf0*/  IMAD.U32 R7, RZ, RZ, UR5 ;  /* 0x00000005ff077e24 */ /* 0x000fe4000f8e00ff */
[----:B------:R-:W-:-:S07]  /*0d00*/  IMAD.MOV.U32 R11, RZ, RZ, R5 ;  /* 0x000000ffff0b7224 */ /* 0x000fce00078e0005 */
.L_x_20:
[----:B------:R-:W-:Y:S01]  /*0d10*/  IMAD.WIDE R8, R0, 0x8, R6 ;  /* 0x0000000800087825 */ /* 0x000fe200078e0206 */
[----:B------:R-:W2:Y:S04]  /*0d20*/  LDG.E.64.CONSTANT R16, desc[UR6][R10.64+-0x18] ;  /* 0xffffe8060a107981 */ /* 0x000ea8000c1e9b00 */
[----:B------:R-:W2:Y:S01]  /*0d30*/  LDG.E.64.CONSTANT R14, desc[UR6][R8.64+-0x38] ;  /* 0xffffc806080e7981 */ /* 0x000ea2000c1e9b00 */
[----:B------:R-:W-:-:S03]  /*0d40*/  IMAD.WIDE R12, R27, 0x8, R4 ;  /* 0x000000081b0c7825 */ /* 0x000fc600078e0204 */
[----:B------:R-:W3:Y:S04]  /*0d50*/  LDG.E.64.CONSTANT R18, desc[UR6][R6.64+-0x38] ;  /* 0xffffc80606127981 */ /* 0x000ee8000c1e9b00 */
[----:B------:R-:W3:Y:S04]  /*0d60*/  LDG.E.64.CONSTANT R20, desc[UR6][R12.64+-0x20] ;  /* 0xffffe0060c147981 */ /* 0x000ee8000c1e9b00 */
[----:B------:R-:W4:Y:S01]  /*0d70*/  LDG.E.64.CONSTANT R24, desc[UR6][R6.64+-0x30] ;  /* 0xffffd00606187981 */ /* 0x000f22000c1e9b00 */
[----:B--2---:R-:W-:-:S03]  /*0d80*/  DMUL R14, R14, R16 ;  /* 0x000000100e0e7228 */ /* 0x004fc60000000000 */
[----:B------:R-:W2:Y:S05]  /*0d90*/  LDG.E.64.CONSTANT R16, desc[UR6][R8.64+-0x30] ;  /* 0xffffd00608107981 */ /* 0x000eaa000c1e9b00 */
[----:B---3--:R-:W-:Y:S02]  /*0da0*/  DFMA R20, R18, R20, R14 ;  /* 0x000000141214722b */ /* 0x008fe4000000000e */
[----:B------:R-:W2:Y:S04]  /*0db0*/  LDG.E.64.CONSTANT R14, desc[UR6][R10.64+-0x10] ;  /* 0xfffff0060a0e7981 */ /* 0x000ea8000c1e9b00 */
[----:B------:R-:W4:Y:S02]  /*0dc0*/  LDG.E.64.CONSTANT R18, desc[UR6][R12.64+-0x18] ;  /* 0xffffe8060c127981 */ /* 0x000f24000c1e9b00 */
[----:B------:R-:W-:-:S02]  /*0dd0*/  DADD R20, R20, R22 ;  /* 0x0000000014147229 */ /* 0x000fc40000000016 */
[----:B------:R-:W3:Y:S01]  /*0de0*/  LDG.E.64.CONSTANT R22, desc[UR6][R12.64+-0x10] ;  /* 0xfffff0060c167981 */ /* 0x000ee2000c1e9b00 */
[----:B--2---:R-:W-:-:S03]  /*0df0*/  DMUL R14, R16, R14 ;  /* 0x0000000e100e7228 */ /* 0x004fc60000000000 */
[----:B------:R-:W2:Y:S05]  /*0e00*/  LDG.E.64.CONSTANT R16, desc[UR6][R8.64+-0x28] ;  /* 0xffffd80608107981 */ /* 0x000eaa000c1e9b00 */
[----:B----4-:R-:W-:Y:S02]  /*0e10*/  DFMA R18, R24, R18, R14 ;  /* 0x000000121812722b */ /* 0x010fe4000000000e */
[----:B------:R-:W2:Y:S04]  /*0e20*/  LDG.E.64.CONSTANT R14, desc[UR6][R10.64+-0x8] ;  /* 0xfffff8060a0e7981 */ /* 0x000ea8000c1e9b00 */
[----:B------:R-:W3:Y:S02]  /*0e30*/  LDG.E.64.CONSTANT R24, desc[UR6][R6.64+-0x28] ;  /* 0xffffd80606187981 */ /* 0x000ee4000c1e9b00 */
[----:B------:R-:W-:-:S02]  /*0e40*/  DADD R18, R20, R18 ;  /* 0x0000000014127229 */ /* 0x000fc40000000012 */
        /* <DEDUP_REMOVED lines=17> */
[----:B---3--:R-:W-:Y:S01]  /*0f60*/  DFMA R14, R24, R18, R14 ;  /* 0x00000012180e722b */ /* 0x008fe2000000000e */
[----:B------:R-:W2:Y:S04]  /*0f70*/  LDG.E.64.CONSTANT R18, desc[UR6][R8.64+-0x10] ;  /* 0xfffff00608127981 */ /* 0x000ea8000c1e9b00 */
[----:B------:R-:W4:Y:S01]  /*0f80*/  LDG.E.64.CONSTANT R24, desc[UR6][R12.64+0x8] ;  /* 0x000008060c187981 */ /* 0x000f22000c1e9b00 */
[----:B--2---:R-:W-:-:S03]  /*0f90*/  DMUL R16, R18, R16 ;  /* 0x0000001012107228 */ /* 0x004fc60000000000 */
[----:B------:R-:W2:Y:S05]  /*0fa0*/  LDG.E.64.CONSTANT R18, desc[UR6][R8.64+-0x8] ;  /* 0xfffff80608127981 */ /* 0x000eaa000c1e9b00 */
[----:B----4-:R-:W-:Y:S02]  /*0fb0*/  DFMA R22, R22, R24, R16 ;  /* 0x000000181616722b */ /* 0x010fe40000000010 */
[----:B------:R-:W2:Y:S01]  /*0fc0*/  LDG.E.64.CONSTANT R16, desc[UR6][R10.64+0x18] ;  /* 0x000018060a107981 */ /* 0x000ea2000c1e9b00 */
[----:B------:R-:W-:-:S03]  /*0fd0*/  DADD R24, R20, R14 ;  /* 0x0000000014187229 */ /* 0x000fc6000000000e */
[----:B------:R-:W3:Y:S04]  /*0fe0*/  LDG.E.64.CONSTANT R20, desc[UR6][R6.64+-0x8] ;  /* 0xfffff80606147981 */ /* 0x000ee8000c1e9b00 */
[----:B------:R-:W3:Y:S01]  /*0ff0*/  LDG.E.64.CONSTANT R14, desc[UR6][R12.64+0x10] ;  /* 0x000010060c0e7981 */ /* 0x000ee2000c1e9b00 */
[----:B--2---:R-:W-:-:S03]  /*1000*/  DMUL R16, R18, R16 ;  /* 0x0000001012107228 */ /* 0x004fc60000000000 */
[----:B------:R-:W2:Y:S05]  /*1010*/  LDG.E.64.CONSTANT R18, desc[UR6][R12.64+0x18] ;  /* 0x000018060c127981 */ /* 0x000eaa000c1e9b00 */
[----:B---3--:R-:W-:Y:S01]  /*1020*/  DFMA R20, R20, R14, R16 ;  /* 0x0000000e1414722b */ /* 0x008fe20000000010 */
[----:B------:R-:W3:Y:S04]  /*1030*/  LDG.E.64.CONSTANT R14, desc[UR6][R10.64+0x20] ;  /* 0x000020060a0e7981 */ /* 0x000ee8000c1e9b00 */
[----:B------:R-:W3:Y:S04]  /*1040*/  LDG.E.64.CONSTANT R16, desc[UR6][R8.64] ;  /* 0x0000000608107981 */ /* 0x000ee8000c1e9b00 */
[----:B------:R0:W2:Y:S01]  /*1050*/  LDG.E.64.CONSTANT R8, desc[UR6][R6.64] ;  /* 0x0000000606087981 */ /* 0x0000a2000c1e9b00 */
[----:B------:R-:W-:Y:S01]  /*1060*/  IADD3 R28, PT, PT, R28, 0x8, RZ ;  /* 0x000000081c1c7810 */ /* 0x000fe20007ffe0ff */
[----:B------:R-:W-:-:S03]  /*1070*/  DADD R22, R24, R22 ;  /* 0x0000000018167229 */ /* 0x000fc60000000016 */
[----:B------:R-:W-:-:S05]  /*1080*/  ISETP.NE.AND P0, PT, R28, RZ, PT ;  /* 0x000000ff1c00720c */ /* 0x000fca0003f05270 */
[----:B------:R-:W-:Y:S01]  /*1090*/  DADD R22, R22, R20 ;  /* 0x0000000016167229 */ /* 0x000fe20000000014 */
[----:B0-----:R-:W-:Y:S02]  /*10a0*/  IADD3 R6, P1, PT, R6, 0x40, RZ ;  /* 0x0000004006067810 */ /* 0x001fe40007f3e0ff */
[----:B------:R-:W-:Y:S01]  /*10b0*/  IADD3 R10, P2, PT, R10, 0x40, RZ ;  /* 0x000000400a0a7810 */ /* 0x000fe20007f5e0ff */
[----:B------:R-:W-:Y:S01]  /*10c0*/  VIADD R27, R27, 0x8 ;  /* 0x000000081b1b7836 */ /* 0x000fe20000000000 */
[----:B------:R-:W-:Y:S01]  /*10d0*/  IADD3 R26, PT, PT, R26, 0x8, RZ ;  /* 0x000000081a1a7810 */ /* 0x000fe20007ffe0ff */
[----:B------:R-:W-:Y:S02]  /*10e0*/  IMAD.X R7, RZ, RZ, R7, P1 ;  /* 0x000000ffff077224 */ /* 0x000fe400008e0607 */
[----:B------:R-:W-:Y:S01]  /*10f0*/  IMAD.X R11, RZ, RZ, R11, P2 ;  /* 0x000000ffff0b7224 */ /* 0x000fe200010e060b */
[----:B---3--:R-:W-:-:S08]  /*1100*/  DMUL R14, R16, R14 ;  /* 0x0000000e100e7228 */ /* 0x008fd00000000000 */
[----:B--2---:R-:W-:-:S08]  /*1110*/  DFMA R14, R8, R18, R14 ;  /* 0x00000012080e722b */ /* 0x004fd0000000000e */
[----:B------:R-:W-:Y:S01]  /*1120*/  DADD R22, R22, R14 ;  /* 0x0000000016167229 */ /* 0x000fe2000000000e */
[----:B------:R-:W-:Y:S10]  /*1130*/  @P0 BRA `(.L_x_20) ;  /* 0xfffffff800f40947 */ /* 0x000ff4000383ffff */
[----:B------:R-:W-:Y:S05]  /*1140*/  BSYNC.RECONVERGENT B2 ;  /* 0x0000000000027941 */ /* 0x000fea0003800200 */
.L_x_19:
[----:B------:R-:W-:-:S07]  /*1150*/  VIADD R5, R26, 0x1 ;  /* 0x000000011a057836 */ /* 0x000fce0000000000 */
.L_x_18:
[----:B------:R-:W-:Y:S05]  /*1160*/  BSYNC.RECONVERGENT B1 ;  /* 0x0000000000017941 */ /* 0x000fea0003800200 */
.L_x_17:
[----:B------:R-:W-:-:S13]  /*1170*/  ISETP.NE.AND P0, PT, R3, RZ, PT ;  /* 0x000000ff0300720c */ /* 0x000fda0003f05270 */
[----:B------:R-:W-:Y:S05]  /*1180*/  @!P0 BRA `(.L_x_16) ;  /* 0x0000000400588947 */ /* 0x000fea0003800000 */
[----:B------:R-:W-:Y:S01]  /*1190*/  ISETP.GE.U32.AND P0, PT, R3, 0x4, PT ;  /* 0x000000040300780c */ /* 0x000fe20003f06070 */
[----:B------:R-:W-:Y:S01]  /*11a0*/  BSSY.RECONVERGENT B1, `(.L_x_21) ;  /* 0x0000028000017945 */ /* 0x000fe20003800200 */
[----:B------:R-:W-:-:S04]  /*11b0*/  LOP3.LUT R4, R2, 0x3, RZ, 0xc0, !PT ;  /* 0x0000000302047812 */ /* 0x000fc800078ec0ff */
[----:B------:R-:W-:-:S07]  /*11c0*/  ISETP.NE.AND P1, PT, R4, RZ, PT ;  /* 0x000000ff0400720c */ /* 0x000fce0003f25270 */
[----:B------:R-:W-:Y:S06]  /*11d0*/  @!P0 BRA `(.L_x_22) ;  /* 0x0000000000908947 */ /* 0x000fec0003800000 */
[----:B------:R-:W0:Y:S01]  /*11e0*/  LDC.64 R10, c[0x0][0x388] ;  /* 0x0000e200ff0a7b82 */ /* 0x000e220000000a00 */
[----:B------:R-:W-:-:S07]  /*11f0*/  IADD3 R3, PT, PT, R0, R5, RZ ;  /* 0x0000000500037210 */ /* 0x000fce0007ffe0ff */
[----:B------:R-:W1:Y:S01]  /*1200*/  LDC.64 R26, c[0x0][0x390] ;  /* 0x0000e400ff1a7b82 */ /* 0x000e620000000a00 */
[----:B0-----:R-:W-:-:S05]  /*1210*/  IMAD.WIDE R16, R3, 0x8, R10 ;  /* 0x0000000803107825 */ /* 0x001fca00078e020a */
[----:B------:R-:W2:Y:S01]  /*1220*/  LDG.E.64.CONSTANT R12, desc[UR6][R16.64] ;  /* 0x00000006100c7981 */ /* 0x000ea2000c1e9b00 */
[----:B-1----:R-:W-:-:S03]  /*1230*/  IMAD.WIDE.U32 R8, R5, 0x8, R26 ;  /* 0x0000000805087825 */ /* 0x002fc600078e001a */
[----:B------:R-:W3:Y:S04]  /*1240*/  LDG.E.64.CONSTANT R20, desc[UR6][R16.64+0x10] ;  /* 0x0000100610147981 */ /* 0x000ee8000c1e9b00 */
[----:B------:R-:W2:Y:S01]  /*1250*/  LDG.E.64.CONSTANT R14, desc[UR6][R8.64] ;  /* 0x00000006080e7981 */ /* 0x000ea2000c1e9b00 */
[----:B------:R-:W-:-:S03]  /*1260*/  IMAD.WIDE.U32 R10, R5, 0x8, R10 ;  /* 0x00000008050a7825 */ /* 0x000fc600078e000a */
[----:B------:R-:W4:Y:S01]  /*1270*/  LDG.E.64.CONSTANT R18, desc[UR6][R8.64+0x8] ;  /* 0x0000080608127981 */ /* 0x000f22000c1e9b00 */
[----:B------:R-:W-:-:S03]  /*1280*/  IMAD.WIDE R26, R3, 0x8, R26 ;  /* 0x00000008031a7825 */ /* 0x000fc600078e021a */
[----:B------:R-:W5:Y:S04]  /*1290*/  LDG.E.64.CONSTANT R24, desc[UR6][R10.64] ;  /* 0x000000060a187981 */ /* 0x000f68000c1e9b00 */
[----:B------:R-:W5:Y:S04]  /*12a0*/  LDG.E.64.CONSTANT R6, desc[UR6][R26.64] ;  /* 0x000000061a067981 */ /* 0x000f68000c1e9b00 */
[----:B------:R-:W3:Y:S01]  /*12b0*/  LDG.E.64.CONSTANT R28, desc[UR6][R26.64+0x18] ;  /* 0x000018061a1c7981 */ /* 0x000ee2000c1e9b00 */
[----:B--2---:R-:W-:-:S03]  /*12c0*/  DMUL R14, R12, R14 ;  /* 0x0000000e0c0e7228 */ /* 0x004fc60000000000 */
[----:B------:R-:W4:Y:S05]  /*12d0*/  LDG.E.64.CONSTANT R12, desc[UR6][R16.64+0x8] ;  /* 0x00000806100c7981 */ /* 0x000f2a000c1e9b00 */
[----:B-----5:R-:W-:Y:S01]  /*12e0*/  DFMA R24, R24, R6, R14 ;  /* 0x000000061818722b */ /* 0x020fe2000000000e */
[----:B------:R-:W2:Y:S04]  /*12f0*/  LDG.E.64.CONSTANT R16, desc[UR6][R16.64+0x18] ;  /* 0x0000180610107981 */ /* 0x000ea8000c1e9b00 */
[----:B------:R-:W5:Y:S04]  /*1300*/  LDG.E.64.CONSTANT R14, desc[UR6][R10.64+0x8] ;  /* 0x000008060a0e7981 */ /* 0x000f68000c1e9b00 */
[----:B------:R-:W5:Y:S01]  /*1310*/  LDG.E.64.CONSTANT R6, desc[UR6][R26.64+0x8] ;  /* 0x000008061a067981 */ /* 0x000f62000c1e9b00 */
[----:B----4-:R-:W-:-:S03]  /*1320*/  DMUL R12, R12, R18 ;  /* 0x000000120c0c7228 */ /* 0x010fc60000000000 */
[----:B------:R-:W3:Y:S04]  /*1330*/  LDG.E.64.CONSTANT R18, desc[UR6][R8.64+0x10] ;  /* 0x0000100608127981 */ /* 0x000ee8000c1e9b00 */
[----:B------:R-:W2:Y:S01]  /*1340*/  LDG.E.64.CONSTANT R8, desc[UR6][R8.64+0x18] ;  /* 0x0000180608087981 */ /* 0x000ea2000c1e9b00 */
[----:B-----5:R-:W-:-:S03]  /*1350*/  DFMA R6, R14, R6, R12 ;  /* 0x000000060e06722b */ /* 0x020fc6000000000c */
[----:B------:R-:W4:Y:S04]  /*1360*/  LDG.E.64.CONSTANT R12, desc[UR6][R10.64+0x10] ;  /* 0x000010060a0c7981 */ /* 0x000f28000c1e9b00 */
[----:B------:R-:W4:Y:S04]  /*1370*/  LDG.E.64.CONSTANT R14, desc[UR6][R26.64+0x10] ;  /* 0x000010061a0e7981 */ /* 0x000f28000c1e9b00 */
[----:B------:R-:W5:Y:S01]  /*1380*/  LDG.E.64.CONSTANT R10, desc[UR6][R10.64+0x18] ;  /* 0x000018060a0a7981 */ /* 0x000f62000c1e9b00 */
[----:B------:R-:W-:-:S08]  /*1390*/  DADD R24, R22, R24 ;  /* 0x0000000016187229 */ /* 0x000fd00000000018 */
[----:B------:R-:W-:Y:S01]  /*13a0*/  DADD R6, R24, R6 ;  /* 0x0000000018067229 */ /* 0x000fe20000000006 */
[----:B------:R-:W-:Y:S01]  /*13b0*/  VIADD R5, R5, 0x4 ;  /* 0x0000000405057836 */ /* 0x000fe20000000000 */
[----:B---3--:R-:W-:Y:S02]  /*13c0*/  DMUL R18, R20, R18 ;  /* 0x0000001214127228 */ /* 0x008fe40000000000 */
[----:B--2---:R-:W-:-:S06]  /*13d0*/  DMUL R20, R16, R8 ;  /* 0x0000000810147228 */ /* 0x004fcc0000000000 */
[----:B----4-:R-:W-:Y:S02]  /*13e0*/  DFMA R12, R12, R14, R18 ;  /* 0x0000000e0c0c722b */ /* 0x010fe40000000012 */
[----:B-----5:R-:W-:-:S06]  /*13f0*/  DFMA R20, R10, R28, R20 ;  /* 0x0000001c0a14722b */ /* 0x020fcc0000000014 */
[----:B------:R-:W-:-:S08]  /*1400*/  DADD R6, R6, R12 ;  /* 0x0000000006067229 */ /* 0x000fd0000000000c */
[----:B------:R-:W-:-:S11]  /*1410*/  DADD R22, R6, R20 ;  /* 0x0000000006167229 */ /* 0x000fd60000000014 */
.L_x_22:
[----:B------:R-:W-:Y:S05]  /*1420*/  BSYNC.RECONVERGENT B1 ;  /* 0x0000000000017941 */ /* 0x000fea0003800200 */
.L_x_21:
[----:B------:R-:W-:Y:S05]  /*1430*/  @!P1 BRA `(.L_x_16) ;  /* 0x0000000000ac9947 */ /* 0x000fea0003800000 */
[----:B------:R-:W-:Y:S01]  /*1440*/  ISETP.NE.AND P0, PT, R4, 0x1, PT ;  /* 0x000000010400780c */ /* 0x000fe20003f05270 */
[----:B------:R-:W-:Y:S01]  /*1450*/  BSSY.RECONVERGENT B1, `(.L_x_23) ;  /* 0x000001a000017945 */ /* 0x000fe20003800200 */
[----:B------:R-:W-:-:S04]  /*1460*/  LOP3.LUT R2, R2, 0x1, RZ, 0xc0, !PT ;  /* 0x0000000102027812 */ /* 0x000fc800078ec0ff */
[----:B------:R-:W-:-:S07]  /*1470*/  ISETP.NE.U32.AND P1, PT, R2, 0x1, PT ;  /* 0x000000010200780c */ /* 0x000fce0003f25070 */
[----:B------:R-:W-:Y:S06]  /*1480*/  @!P0 BRA `(.L_x_24) ;  /* 0x0000000000588947 */ /* 0x000fec0003800000 */
[----:B------:R-:W0:Y:S01]  /*1490*/  LDC.64 R16, c[0x0][0x388] ;  /* 0x0000e200ff107b82 */ /* 0x000e220000000a00 */
[----:B------:R-:W-:-:S07]  /*14a0*/  IMAD.IADD R19, R0, 0x1, R5 ;  /* 0x0000000100137824 */ /* 0x000fce00078e0205 */
[----:B------:R-:W1:Y:S01]  /*14b0*/  LDC.64 R8, c[0x0][0x390] ;  /* 0x0000e400ff087b82 */ /* 0x000e620000000a00 */
[----:B0-----:R-:W-:-:S05]  /*14c0*/  IMAD.WIDE R20, R19, 0x8, R16 ;  /* 0x0000000813147825 */ /* 0x001fca00078e0210 */
[----:B------:R-:W2:Y:S01]  /*14d0*/  LDG.E.64.CONSTANT R2, desc[UR6][R20.64] ;  /* 0x0000000614027981 */ /* 0x000ea2000c1e9b00 */
[----:B-1----:R-:W-:-:S03]  /*14e0*/  IMAD.WIDE.U32 R24, R5, 0x8, R8 ;  /* 0x0000000805187825 */ /* 0x002fc600078e0008 */
[----:B------:R-:W3:Y:S04]  /*14f0*/  LDG.E.64.CONSTANT R10, desc[UR6][R20.64+0x8] ;  /* 0x00000806140a7981 */ /* 0x000ee8000c1e9b00 */
[----:B------:R-:W2:Y:S01]  /*1500*/  LDG.E.64.CONSTANT R6, desc[UR6][R24.64] ;  /* 0x0000000618067981 */ /* 0x000ea2000c1e9b00 */
[----:B------:R-:W-:-:S03]  /*1510*/  IMAD.WIDE.U32 R16, R5, 0x8, R16 ;  /* 0x0000000805107825 */ /* 0x000fc600078e0010 */
[----:B------:R-:W3:Y:S01]  /*1520*/  LDG.E.64.CONSTANT R28, desc[UR6][R24.64+0x8] ;  /* 0x00000806181c7981 */ /* 0x000ee2000c1e9b00 */
[----:B------:R-:W-:-:S03]  /*1530*/  IMAD.WIDE R18, R19, 0x8, R8 ;  /* 0x0000000813127825 */ /* 0x000fc600078e0208 */
[----:B------:R-:W4:Y:S04]  /*1540*/  LDG.E.64.CONSTANT R8, desc[UR6][R16.64] ;  /* 0x0000000610087981 */ /* 0x000f28000c1e9b00 */
[----:B------:R-:W4:Y:S04]  /*1550*/  LDG.E.64.CONSTANT R14, desc[UR6][R18.64] ;  /* 0x00000006120e7981 */ /* 0x000f28000c1e9b00 */
[----:B------:R-:W5:Y:S04]  /*1560*/  LDG.E.64.CONSTANT R12, desc[UR6][R16.64+0x8] ;  /* 0x00000806100c7981 */ /* 0x000f68000c1e9b00 */
[----:B------:R-:W5:Y:S01]  /*1570*/  LDG.E.64.CONSTANT R26, desc[UR6][R18.64+0x8] ;  /* 0x00000806121a7981 */ /* 0x000f62000c1e9b00 */
[----:B------:R-:W-:Y:S01]  /*1580*/  IADD3 R5, PT, PT, R5, 0x2, RZ ;  /* 0x0000000205057810 */ /* 0x000fe20007ffe0ff */
[----:B--2---:R-:W-:-:S02]  /*1590*/  DMUL R2, R2, R6 ;  /* 0x0000000602027228 */ /* 0x004fc40000000000 */
[----:B---3--:R-:W-:-:S06]  /*15a0*/  DMUL R10, R10, R28 ;  /* 0x0000001c0a0a7228 */ /* 0x008fcc0000000000 */
[----:B----4-:R-:W-:Y:S02]  /*15b0*/  DFMA R2, R8, R14, R2 ;  /* 0x0000000e0802722b */ /* 0x010fe40000000002 */
[----:B-----5:R-:W-:-:S06]  /*15c0*/  DFMA R10, R12, R26, R10 ;  /* 0x0000001a0c0a722b */ /* 0x020fcc000000000a */
[----:B------:R-:W-:-:S08]  /*15d0*/  DADD R2, R22, R2 ;  /* 0x0000000016027229 */ /* 0x000fd00000000002 */
[----:B------:R-:W-:-:S11]  /*15e0*/  DADD R22, R2, R10 ;  /* 0x0000000002167229 */ /* 0x000fd6000000000a */
.L_x_24:
[----:B------:R-:W-:Y:S05]  /*15f0*/  BSYNC.RECONVERGENT B1 ;  /* 0x0000000000017941 */ /* 0x000fea0003800200 */
.L_x_23:
[----:B------:R-:W-:Y:S05]  /*1600*/  @P1 BRA `(.L_x_16) ;  /* 0x0000000000381947 */ /* 0x000fea0003800000 */
[----:B------:R-:W0:Y:S01]  /*1610*/  LDC.64 R2, c[0x0][0x388] ;  /* 0x0000e200ff027b82 */ /* 0x000e220000000a00 */
[----:B------:R-:W-:-:S07]  /*1620*/  IMAD.IADD R13, R0, 0x1, R5 ;  /* 0x00000001000d7824 */ /* 0x000fce00078e0205 */
[----:B------:R-:W1:Y:S01]  /*1630*/  LDC.64 R10, c[0x0][0x390] ;  /* 0x0000e400ff0a7b82 */ /* 0x000e620000000a00 */
[----:B0-----:R-:W-:-:S04]  /*1640*/  IMAD.WIDE R6, R13, 0x8, R2 ;  /* 0x000000080d067825 */ /* 0x001fc800078e0202 */
[C---:B-1----:R-:W-:Y:S02]  /*1650*/  IMAD.WIDE.U32 R8, R5.reuse, 0x8, R10 ;  /* 0x0000000805087825 */ /* 0x042fe400078e000a */
[----:B------:R-:W2:Y:S02]  /*1660*/  LDG.E.64.CONSTANT R6, desc[UR6][R6.64] ;  /* 0x0000000606067981 */ /* 0x000ea4000c1e9b00 */
[----:B------:R-:W-:Y:S02]  /*1670*/  IMAD.WIDE.U32 R2, R5, 0x8, R2 ;  /* 0x0000000805027825 */ /* 0x000fe400078e0002 */
[----:B------:R-:W2:Y:S02]  /*1680*/  LDG.E.64.CONSTANT R8, desc[UR6][R8.64] ;  /* 0x0000000608087981 */ /* 0x000ea4000c1e9b00 */
[----:B------:R-:W-:Y:S02]  /*1690*/  IMAD.WIDE R4, R13, 0x8, R10 ;  /* 0x000000080d047825 */ /* 0x000fe400078e020a */
[----:B------:R-:W3:Y:S04]  /*16a0*/  LDG.E.64.CONSTANT R2, desc[UR6][R2.64] ;  /* 0x0000000602027981 */ /* 0x000ee8000c1e9b00 */
[----:B------:R-:W3:Y:S01]  /*16b0*/  LDG.E.64.CONSTANT R4, desc[UR6][R4.64] ;  /* 0x0000000604047981 */ /* 0x000ee2000c1e9b00 */
[----:B--2---:R-:W-:-:S08]  /*16c0*/  DMUL R10, R6, R8 ;  /* 0x00000008060a7228 */ /* 0x004fd00000000000 */
[----:B---3--:R-:W-:-:S08]  /*16d0*/  DFMA R10, R2, R4, R10 ;  /* 0x00000004020a722b */ /* 0x008fd0000000000a */
[----:B------:R-:W-:-:S11]  /*16e0*/  DADD R22, R22, R10 ;  /* 0x0000000016167229 */ /* 0x000fd6000000000a */
.L_x_16:
[----:B------:R-:W-:Y:S05]  /*16f0*/  BSYNC.RECONVERGENT B0 ;  /* 0x0000000000007941 */ /* 0x000fea0003800200 */
.L_x_15:
[----:B------:R-:W0:Y:S01]  /*1700*/  LDC.64 R2, c[0x0][0x398] ;  /* 0x0000e600ff027b82 */ /* 0x000e220000000a00 */
[----:B------:R-:W-:Y:S01]  /*1710*/  DMUL R22, R22, 0.5 ;  /* 0x3fe0000016167828 */ /* 0x000fe20000000000 */
[----:B0-----:R-:W-:-:S06]  /*1720*/  IMAD.WIDE R2, R0, 0x8, R2 ;  /* 0x0000000800027825 */ /* 0x001fcc00078e0202 */
[----:B------:R-:W-:Y:S01]  /*1730*/  STG.E.64 desc[UR6][R2.64], R22 ;  /* 0x0000001602007986 */ /* 0x000fe2000c101b06 */
[----:B------:R-:W-:Y:S05]  /*1740*/  EXIT ;  /* 0x000000000000794d */ /* 0x000fea0003800000 */
.L_x_25:
        /* <DEDUP_REMOVED lines=11> */
.L_x_27:


//--------------------- .nv.shared.reserved.0     --------------------------
	.section	.nv.shared.reserved.0,"aw",@nobits
	.weak		__nv_reservedSMEM_offset_0_alias
	.size		__nv_reservedSMEM_offset_0_alias, 0, 64
	.other		__nv_reservedSMEM_offset_0_alias,@"STO_CUDA_RESERVED_SHARED STV_DEFAULT"
__nv_reservedSMEM_offset_0_alias:
	.zero		0
	.zero		64


//--------------------- .nv.constant0._Z13chebyprod_impiPKdS0_Pd --------------------------
	.section	.nv.constant0._Z13chebyprod_impiPKdS0_Pd,"a",@progbits
	.sectionflags	@""
	.align	4
.nv.constant0._Z13chebyprod_impiPKdS0_Pd:
	.zero		928


//--------------------- .nv.constant0._Z9chebyprodiPdS_S_ --------------------------
	.section	.nv.constant0._Z9chebyprodiPdS_S_,"a",@progbits
	.sectionflags	@""
	.align	4
.nv.constant0._Z9chebyprodiPdS_S_:
	.zero		928


//--------------------- SYMBOLS --------------------------

	.type		.nv.reservedSmem.offset0,@object
	.size		.nv.reservedSmem.offset0,0x4
